//
// Generated by NVIDIA NVVM Compiler
//
// Compiler Build ID: CL-36424714
// Cuda compilation tools, release 13.0, V13.0.88
// Based on NVVM 20.0.0
//

.version 9.0
.target sm_100
.address_size 64

	// .globl	_Z17setupRandomStreamjP17curandStateXORWOW
.extern .func  (.param .b32 func_retval0) vprintf
(
	.param .b64 vprintf_param_0,
	.param .b64 vprintf_param_1
)
;
.global .align 4 .b8 precalc_xorwow_matrix[102400];
.global .align 4 .b8 precalc_xorwow_offset_matrix[102400];
.global .align 4 .b8 mrg32k3aM1[2304];
.global .align 4 .b8 mrg32k3aM2[2304];
.global .align 4 .b8 mrg32k3aM1SubSeq[2016];
.global .align 4 .b8 mrg32k3aM2SubSeq[2016];
.global .align 4 .b8 mrg32k3aM1Seq[2304];
.global .align 4 .b8 mrg32k3aM2Seq[2304];
.const .align 8 .b8 __cr_lgamma_table[72];
// _ZZ16geneticAlgorithmP17curandStateXORWOWE15blockPopulation has been demoted
.global .align 1 .b8 $str[28] = {70, 105, 116, 110, 101, 115, 115, 58, 32, 37, 108, 102, 32, 124, 32, 67, 104, 114, 111, 109, 111, 115, 111, 109, 101, 58, 32};
.global .align 1 .b8 $str$1[9] = {37, 46, 48, 50, 108, 102, 32, 44};
.global .align 1 .b8 $str$2[2] = {10};
.global .align 1 .b8 $str$3[24] = {73, 110, 118, 97, 108, 105, 100, 32, 109, 117, 108, 116, 105, 112, 108, 105, 101, 114, 58, 32, 37, 108, 102};
.global .align 1 .b8 $str$4[60] = {69, 112, 111, 99, 104, 115, 32, 104, 97, 118, 101, 32, 98, 101, 101, 110, 32, 99, 111, 109, 112, 108, 101, 116, 101, 100, 46, 32, 72, 101, 114, 101, 39, 115, 32, 116, 104, 101, 32, 98, 108, 111, 99, 107, 39, 115, 32, 98, 101, 115, 116, 32, 111, 117, 116, 112, 117, 116, 58};
.global .align 1 .b8 $str$5[5] = {37, 108, 102, 32};
.global .align 1 .b8 $str$6[13] = {10, 70, 105, 116, 110, 101, 115, 115, 58, 37, 101, 10};

.visible .entry _Z17setupRandomStreamjP17curandStateXORWOW(
	.param .u32 _Z17setupRandomStreamjP17curandStateXORWOW_param_0,
	.param .u64 .ptr .align 1 _Z17setupRandomStreamjP17curandStateXORWOW_param_1
)
{
	.reg .pred 	%p<24>;
	.reg .b32 	%r<409>;
	.reg .b64 	%rd<18>;

	ld.param.u32 	%r182, [_Z17setupRandomStreamjP17curandStateXORWOW_param_0];
	ld.param.u64 	%rd8, [_Z17setupRandomStreamjP17curandStateXORWOW_param_1];
	cvta.to.global.u64 	%rd9, %rd8;
	mov.u32 	%r183, %ntid.x;
	mov.u32 	%r184, %ctaid.x;
	mov.u32 	%r185, %tid.x;
	mad.lo.s32 	%r186, %r183, %r184, %r185;
	cvt.s64.s32 	%rd17, %r186;
	mul.wide.s32 	%rd10, %r186, 48;
	add.s64 	%rd2, %rd9, %rd10;
	xor.b32  	%r187, %r182, -1429050551;
	mul.lo.s32 	%r188, %r187, 1099087573;
	add.s32 	%r189, %r188, -638133224;
	add.s32 	%r190, %r188, 123456789;
	st.global.v2.u32 	[%rd2], {%r189, %r190};
	xor.b32  	%r191, %r188, 362436069;
	mov.b32 	%r192, -123459836;
	st.global.v2.u32 	[%rd2+8], {%r191, %r192};
	add.s32 	%r193, %r188, 5783321;
	mov.b32 	%r194, -589760388;
	st.global.v2.u32 	[%rd2+16], {%r194, %r193};
	setp.eq.s32 	%p1, %r186, 0;
	@%p1 bra 	$L__BB0_42;
	mov.b32 	%r315, 0;
	mov.u64 	%rd12, precalc_xorwow_matrix;
$L__BB0_2:
	and.b64  	%rd4, %rd17, 3;
	setp.eq.s64 	%p2, %rd4, 0;
	@%p2 bra 	$L__BB0_41;
	mul.wide.u32 	%rd11, %r315, 3200;
	add.s64 	%rd5, %rd12, %rd11;
	cvt.u32.u64 	%r2, %rd4;
	mov.b32 	%r316, 0;
$L__BB0_4:
	mov.b32 	%r329, 0;
	mov.u32 	%r330, %r329;
	mov.u32 	%r331, %r329;
	mov.u32 	%r332, %r329;
	mov.u32 	%r333, %r329;
	mov.u32 	%r322, %r329;
$L__BB0_5:
	mul.wide.u32 	%rd13, %r322, 4;
	add.s64 	%rd14, %rd2, %rd13;
	ld.global.u32 	%r10, [%rd14+4];
	shl.b32 	%r11, %r322, 5;
	mov.b32 	%r328, 0;
$L__BB0_6:
	.pragma "nounroll";
	shr.u32 	%r199, %r10, %r328;
	and.b32  	%r200, %r199, 1;
	setp.eq.b32 	%p3, %r200, 1;
	not.pred 	%p4, %p3;
	add.s32 	%r201, %r11, %r328;
	mul.lo.s32 	%r202, %r201, 5;
	mul.wide.u32 	%rd15, %r202, 4;
	add.s64 	%rd6, %rd5, %rd15;
	@%p4 bra 	$L__BB0_8;
	ld.global.u32 	%r203, [%rd6];
	xor.b32  	%r333, %r333, %r203;
	ld.global.u32 	%r204, [%rd6+4];
	xor.b32  	%r332, %r332, %r204;
	ld.global.u32 	%r205, [%rd6+8];
	xor.b32  	%r331, %r331, %r205;
	ld.global.u32 	%r206, [%rd6+12];
	xor.b32  	%r330, %r330, %r206;
	ld.global.u32 	%r207, [%rd6+16];
	xor.b32  	%r329, %r329, %r207;
$L__BB0_8:
	and.b32  	%r209, %r199, 2;
	setp.eq.s32 	%p5, %r209, 0;
	@%p5 bra 	$L__BB0_10;
	ld.global.u32 	%r210, [%rd6+20];
	xor.b32  	%r333, %r333, %r210;
	ld.global.u32 	%r211, [%rd6+24];
	xor.b32  	%r332, %r332, %r211;
	ld.global.u32 	%r212, [%rd6+28];
	xor.b32  	%r331, %r331, %r212;
	ld.global.u32 	%r213, [%rd6+32];
	xor.b32  	%r330, %r330, %r213;
	ld.global.u32 	%r214, [%rd6+36];
	xor.b32  	%r329, %r329, %r214;
$L__BB0_10:
	and.b32  	%r216, %r199, 4;
	setp.eq.s32 	%p6, %r216, 0;
	@%p6 bra 	$L__BB0_12;
	ld.global.u32 	%r217, [%rd6+40];
	xor.b32  	%r333, %r333, %r217;
	ld.global.u32 	%r218, [%rd6+44];
	xor.b32  	%r332, %r332, %r218;
	ld.global.u32 	%r219, [%rd6+48];
	xor.b32  	%r331, %r331, %r219;
	ld.global.u32 	%r220, [%rd6+52];
	xor.b32  	%r330, %r330, %r220;
	ld.global.u32 	%r221, [%rd6+56];
	xor.b32  	%r329, %r329, %r221;
$L__BB0_12:
	and.b32  	%r223, %r199, 8;
	setp.eq.s32 	%p7, %r223, 0;
	@%p7 bra 	$L__BB0_14;
	ld.global.u32 	%r224, [%rd6+60];
	xor.b32  	%r333, %r333, %r224;
	ld.global.u32 	%r225, [%rd6+64];
	xor.b32  	%r332, %r332, %r225;
	ld.global.u32 	%r226, [%rd6+68];
	xor.b32  	%r331, %r331, %r226;
	ld.global.u32 	%r227, [%rd6+72];
	xor.b32  	%r330, %r330, %r227;
	ld.global.u32 	%r228, [%rd6+76];
	xor.b32  	%r329, %r329, %r228;
$L__BB0_14:
	and.b32  	%r230, %r199, 16;
	setp.eq.s32 	%p8, %r230, 0;
	@%p8 bra 	$L__BB0_16;
	ld.global.u32 	%r231, [%rd6+80];
	xor.b32  	%r333, %r333, %r231;
	ld.global.u32 	%r232, [%rd6+84];
	xor.b32  	%r332, %r332, %r232;
	ld.global.u32 	%r233, [%rd6+88];
	xor.b32  	%r331, %r331, %r233;
	ld.global.u32 	%r234, [%rd6+92];
	xor.b32  	%r330, %r330, %r234;
	ld.global.u32 	%r235, [%rd6+96];
	xor.b32  	%r329, %r329, %r235;
$L__BB0_16:
	and.b32  	%r237, %r199, 32;
	setp.eq.s32 	%p9, %r237, 0;
	@%p9 bra 	$L__BB0_18;
	ld.global.u32 	%r238, [%rd6+100];
	xor.b32  	%r333, %r333, %r238;
	ld.global.u32 	%r239, [%rd6+104];
	xor.b32  	%r332, %r332, %r239;
	ld.global.u32 	%r240, [%rd6+108];
	xor.b32  	%r331, %r331, %r240;
	ld.global.u32 	%r241, [%rd6+112];
	xor.b32  	%r330, %r330, %r241;
	ld.global.u32 	%r242, [%rd6+116];
	xor.b32  	%r329, %r329, %r242;
$L__BB0_18:
	and.b32  	%r244, %r199, 64;
	setp.eq.s32 	%p10, %r244, 0;
	@%p10 bra 	$L__BB0_20;
	ld.global.u32 	%r245, [%rd6+120];
	xor.b32  	%r333, %r333, %r245;
	ld.global.u32 	%r246, [%rd6+124];
	xor.b32  	%r332, %r332, %r246;
	ld.global.u32 	%r247, [%rd6+128];
	xor.b32  	%r331, %r331, %r247;
	ld.global.u32 	%r248, [%rd6+132];
	xor.b32  	%r330, %r330, %r248;
	ld.global.u32 	%r249, [%rd6+136];
	xor.b32  	%r329, %r329, %r249;
$L__BB0_20:
	and.b32  	%r251, %r199, 128;
	setp.eq.s32 	%p11, %r251, 0;
	@%p11 bra 	$L__BB0_22;
	ld.global.u32 	%r252, [%rd6+140];
	xor.b32  	%r333, %r333, %r252;
	ld.global.u32 	%r253, [%rd6+144];
	xor.b32  	%r332, %r332, %r253;
	ld.global.u32 	%r254, [%rd6+148];
	xor.b32  	%r331, %r331, %r254;
	ld.global.u32 	%r255, [%rd6+152];
	xor.b32  	%r330, %r330, %r255;
	ld.global.u32 	%r256, [%rd6+156];
	xor.b32  	%r329, %r329, %r256;
$L__BB0_22:
	and.b32  	%r258, %r199, 256;
	setp.eq.s32 	%p12, %r258, 0;
	@%p12 bra 	$L__BB0_24;
	ld.global.u32 	%r259, [%rd6+160];
	xor.b32  	%r333, %r333, %r259;
	ld.global.u32 	%r260, [%rd6+164];
	xor.b32  	%r332, %r332, %r260;
	ld.global.u32 	%r261, [%rd6+168];
	xor.b32  	%r331, %r331, %r261;
	ld.global.u32 	%r262, [%rd6+172];
	xor.b32  	%r330, %r330, %r262;
	ld.global.u32 	%r263, [%rd6+176];
	xor.b32  	%r329, %r329, %r263;
$L__BB0_24:
	and.b32  	%r265, %r199, 512;
	setp.eq.s32 	%p13, %r265, 0;
	@%p13 bra 	$L__BB0_26;
	ld.global.u32 	%r266, [%rd6+180];
	xor.b32  	%r333, %r333, %r266;
	ld.global.u32 	%r267, [%rd6+184];
	xor.b32  	%r332, %r332, %r267;
	ld.global.u32 	%r268, [%rd6+188];
	xor.b32  	%r331, %r331, %r268;
	ld.global.u32 	%r269, [%rd6+192];
	xor.b32  	%r330, %r330, %r269;
	ld.global.u32 	%r270, [%rd6+196];
	xor.b32  	%r329, %r329, %r270;
$L__BB0_26:
	and.b32  	%r272, %r199, 1024;
	setp.eq.s32 	%p14, %r272, 0;
	@%p14 bra 	$L__BB0_28;
	ld.global.u32 	%r273, [%rd6+200];
	xor.b32  	%r333, %r333, %r273;
	ld.global.u32 	%r274, [%rd6+204];
	xor.b32  	%r332, %r332, %r274;
	ld.global.u32 	%r275, [%rd6+208];
	xor.b32  	%r331, %r331, %r275;
	ld.global.u32 	%r276, [%rd6+212];
	xor.b32  	%r330, %r330, %r276;
	ld.global.u32 	%r277, [%rd6+216];
	xor.b32  	%r329, %r329, %r277;
$L__BB0_28:
	and.b32  	%r279, %r199, 2048;
	setp.eq.s32 	%p15, %r279, 0;
	@%p15 bra 	$L__BB0_30;
	ld.global.u32 	%r280, [%rd6+220];
	xor.b32  	%r333, %r333, %r280;
	ld.global.u32 	%r281, [%rd6+224];
	xor.b32  	%r332, %r332, %r281;
	ld.global.u32 	%r282, [%rd6+228];
	xor.b32  	%r331, %r331, %r282;
	ld.global.u32 	%r283, [%rd6+232];
	xor.b32  	%r330, %r330, %r283;
	ld.global.u32 	%r284, [%rd6+236];
	xor.b32  	%r329, %r329, %r284;
$L__BB0_30:
	and.b32  	%r286, %r199, 4096;
	setp.eq.s32 	%p16, %r286, 0;
	@%p16 bra 	$L__BB0_32;
	ld.global.u32 	%r287, [%rd6+240];
	xor.b32  	%r333, %r333, %r287;
	ld.global.u32 	%r288, [%rd6+244];
	xor.b32  	%r332, %r332, %r288;
	ld.global.u32 	%r289, [%rd6+248];
	xor.b32  	%r331, %r331, %r289;
	ld.global.u32 	%r290, [%rd6+252];
	xor.b32  	%r330, %r330, %r290;
	ld.global.u32 	%r291, [%rd6+256];
	xor.b32  	%r329, %r329, %r291;
$L__BB0_32:
	and.b32  	%r293, %r199, 8192;
	setp.eq.s32 	%p17, %r293, 0;
	@%p17 bra 	$L__BB0_34;
	ld.global.u32 	%r294, [%rd6+260];
	xor.b32  	%r333, %r333, %r294;
	ld.global.u32 	%r295, [%rd6+264];
	xor.b32  	%r332, %r332, %r295;
	ld.global.u32 	%r296, [%rd6+268];
	xor.b32  	%r331, %r331, %r296;
	ld.global.u32 	%r297, [%rd6+272];
	xor.b32  	%r330, %r330, %r297;
	ld.global.u32 	%r298, [%rd6+276];
	xor.b32  	%r329, %r329, %r298;
$L__BB0_34:
	and.b32  	%r300, %r199, 16384;
	setp.eq.s32 	%p18, %r300, 0;
	@%p18 bra 	$L__BB0_36;
	ld.global.u32 	%r301, [%rd6+280];
	xor.b32  	%r333, %r333, %r301;
	ld.global.u32 	%r302, [%rd6+284];
	xor.b32  	%r332, %r332, %r302;
	ld.global.u32 	%r303, [%rd6+288];
	xor.b32  	%r331, %r331, %r303;
	ld.global.u32 	%r304, [%rd6+292];
	xor.b32  	%r330, %r330, %r304;
	ld.global.u32 	%r305, [%rd6+296];
	xor.b32  	%r329, %r329, %r305;
$L__BB0_36:
	and.b32  	%r307, %r199, 32768;
	setp.eq.s32 	%p19, %r307, 0;
	@%p19 bra 	$L__BB0_38;
	ld.global.u32 	%r308, [%rd6+300];
	xor.b32  	%r333, %r333, %r308;
	ld.global.u32 	%r309, [%rd6+304];
	xor.b32  	%r332, %r332, %r309;
	ld.global.u32 	%r310, [%rd6+308];
	xor.b32  	%r331, %r331, %r310;
	ld.global.u32 	%r311, [%rd6+312];
	xor.b32  	%r330, %r330, %r311;
	ld.global.u32 	%r312, [%rd6+316];
	xor.b32  	%r329, %r329, %r312;
$L__BB0_38:
	add.s32 	%r328, %r328, 16;
	setp.ne.s32 	%p20, %r328, 32;
	@%p20 bra 	$L__BB0_6;
	mad.lo.s32 	%r313, %r322, -31, %r11;
	add.s32 	%r322, %r313, 1;
	setp.ne.s32 	%p21, %r322, 5;
	@%p21 bra 	$L__BB0_5;
	st.global.u32 	[%rd2+4], %r333;
	st.global.u32 	[%rd2+8], %r332;
	st.global.u32 	[%rd2+12], %r331;
	st.global.u32 	[%rd2+16], %r330;
	st.global.u32 	[%rd2+20], %r329;
	add.s32 	%r316, %r316, 1;
	setp.lt.u32 	%p22, %r316, %r2;
	@%p22 bra 	$L__BB0_4;
$L__BB0_41:
	shr.u64 	%rd7, %rd17, 2;
	add.s32 	%r315, %r315, 1;
	setp.gt.u64 	%p23, %rd17, 3;
	mov.u64 	%rd17, %rd7;
	@%p23 bra 	$L__BB0_2;
$L__BB0_42:
	mov.b32 	%r314, 0;
	st.global.v2.u32 	[%rd2+24], {%r314, %r314};
	st.global.u32 	[%rd2+32], %r314;
	mov.b64 	%rd16, 0;
	st.global.u64 	[%rd2+40], %rd16;
	ret;

}
	// .globl	_Z16geneticAlgorithmP17curandStateXORWOW
.visible .entry _Z16geneticAlgorithmP17curandStateXORWOW(
	.param .u64 .ptr .align 1 _Z16geneticAlgorithmP17curandStateXORWOW_param_0
)
{
	.local .align 8 .b8 	__local_depot1[16];
	.reg .b64 	%SP;
	.reg .b64 	%SPL;
	.reg .pred 	%p<40>;
	.reg .b32 	%r<537>;
	.reg .b32 	%f<65>;
	.reg .b64 	%rd<66>;
	.reg .b64 	%fd<404>;
	// demoted variable
	.shared .align 8 .b8 _ZZ16geneticAlgorithmP17curandStateXORWOWE15blockPopulation[12000];
	mov.u64 	%SPL, __local_depot1;
	cvta.local.u64 	%SP, %SPL;
	ld.param.u64 	%rd3, [_Z16geneticAlgorithmP17curandStateXORWOW_param_0];
	cvta.to.global.u64 	%rd4, %rd3;
	mov.u32 	%r85, %ntid.x;
	mov.u32 	%r86, %ctaid.x;
	mov.u32 	%r87, %tid.x;
	mad.lo.s32 	%r88, %r85, %r86, %r87;
	mul.wide.s32 	%rd5, %r88, 48;
	add.s64 	%rd6, %rd4, %rd5;
	mov.u32 	%r89, _ZZ16geneticAlgorithmP17curandStateXORWOWE15blockPopulation;
	mad.lo.s32 	%r90, %r87, 120, %r89;
	ld.global.v2.u32 	{%r91, %r92}, [%rd6];
	ld.global.v2.u32 	{%r93, %r94}, [%rd6+8];
	ld.global.v2.u32 	{%r95, %r96}, [%rd6+16];
	shr.u32 	%r97, %r92, 2;
	xor.b32  	%r98, %r97, %r92;
	shl.b32 	%r99, %r96, 4;
	shl.b32 	%r100, %r98, 1;
	xor.b32  	%r101, %r99, %r100;
	xor.b32  	%r102, %r101, %r96;
	xor.b32  	%r103, %r102, %r98;
	add.s32 	%r104, %r91, %r103;
	add.s32 	%r105, %r104, 362437;
	cvt.rn.f32.u32 	%f1, %r105;
	fma.rn.f32 	%f2, %f1, 0f2F800000, 0f2F000000;
	cvt.f64.f32 	%fd73, %f2;
	fma.rn.f64 	%fd74, %fd73, 0d4000000000000000, 0dBFF0000000000000;
	st.shared.f64 	[%r90], %fd74;
	shr.u32 	%r106, %r93, 2;
	xor.b32  	%r107, %r106, %r93;
	shl.b32 	%r108, %r103, 4;
	shl.b32 	%r109, %r107, 1;
	xor.b32  	%r110, %r108, %r109;
	xor.b32  	%r111, %r110, %r103;
	xor.b32  	%r112, %r111, %r107;
	add.s32 	%r113, %r91, %r112;
	add.s32 	%r114, %r113, 724874;
	cvt.rn.f32.u32 	%f3, %r114;
	fma.rn.f32 	%f4, %f3, 0f2F800000, 0f2F000000;
	cvt.f64.f32 	%fd75, %f4;
	fma.rn.f64 	%fd76, %fd75, 0d4000000000000000, 0dBFF0000000000000;
	st.shared.f64 	[%r90+8], %fd76;
	shr.u32 	%r115, %r94, 2;
	xor.b32  	%r116, %r115, %r94;
	shl.b32 	%r117, %r112, 4;
	shl.b32 	%r118, %r116, 1;
	xor.b32  	%r119, %r117, %r118;
	xor.b32  	%r120, %r119, %r112;
	xor.b32  	%r121, %r120, %r116;
	add.s32 	%r122, %r91, %r121;
	add.s32 	%r123, %r122, 1087311;
	cvt.rn.f32.u32 	%f5, %r123;
	fma.rn.f32 	%f6, %f5, 0f2F800000, 0f2F000000;
	cvt.f64.f32 	%fd77, %f6;
	fma.rn.f64 	%fd78, %fd77, 0d4000000000000000, 0dBFF0000000000000;
	st.shared.f64 	[%r90+16], %fd78;
	shr.u32 	%r124, %r95, 2;
	xor.b32  	%r125, %r124, %r95;
	shl.b32 	%r126, %r121, 4;
	shl.b32 	%r127, %r125, 1;
	xor.b32  	%r128, %r126, %r127;
	xor.b32  	%r129, %r128, %r121;
	xor.b32  	%r130, %r129, %r125;
	add.s32 	%r131, %r91, %r130;
	add.s32 	%r132, %r131, 1449748;
	cvt.rn.f32.u32 	%f7, %r132;
	fma.rn.f32 	%f8, %f7, 0f2F800000, 0f2F000000;
	cvt.f64.f32 	%fd79, %f8;
	fma.rn.f64 	%fd80, %fd79, 0d4000000000000000, 0dBFF0000000000000;
	st.shared.f64 	[%r90+24], %fd80;
	shr.u32 	%r133, %r96, 2;
	xor.b32  	%r134, %r133, %r96;
	shl.b32 	%r135, %r130, 4;
	shl.b32 	%r136, %r134, 1;
	xor.b32  	%r137, %r135, %r136;
	xor.b32  	%r138, %r137, %r130;
	xor.b32  	%r139, %r138, %r134;
	add.s32 	%r140, %r91, %r139;
	add.s32 	%r141, %r140, 1812185;
	cvt.rn.f32.u32 	%f9, %r141;
	fma.rn.f32 	%f10, %f9, 0f2F800000, 0f2F000000;
	cvt.f64.f32 	%fd81, %f10;
	fma.rn.f64 	%fd82, %fd81, 0d4000000000000000, 0dBFF0000000000000;
	st.shared.f64 	[%r90+32], %fd82;
	shr.u32 	%r142, %r103, 2;
	xor.b32  	%r143, %r142, %r103;
	shl.b32 	%r144, %r139, 4;
	shl.b32 	%r145, %r143, 1;
	xor.b32  	%r146, %r144, %r145;
	xor.b32  	%r147, %r146, %r139;
	xor.b32  	%r148, %r147, %r143;
	add.s32 	%r149, %r91, %r148;
	add.s32 	%r150, %r149, 2174622;
	cvt.rn.f32.u32 	%f11, %r150;
	fma.rn.f32 	%f12, %f11, 0f2F800000, 0f2F000000;
	cvt.f64.f32 	%fd83, %f12;
	fma.rn.f64 	%fd84, %fd83, 0d4000000000000000, 0dBFF0000000000000;
	st.shared.f64 	[%r90+40], %fd84;
	shr.u32 	%r151, %r112, 2;
	xor.b32  	%r152, %r151, %r112;
	shl.b32 	%r153, %r148, 4;
	shl.b32 	%r154, %r152, 1;
	xor.b32  	%r155, %r153, %r154;
	xor.b32  	%r156, %r155, %r148;
	xor.b32  	%r157, %r156, %r152;
	add.s32 	%r158, %r91, %r157;
	add.s32 	%r159, %r158, 2537059;
	cvt.rn.f32.u32 	%f13, %r159;
	fma.rn.f32 	%f14, %f13, 0f2F800000, 0f2F000000;
	cvt.f64.f32 	%fd85, %f14;
	fma.rn.f64 	%fd86, %fd85, 0d4000000000000000, 0dBFF0000000000000;
	st.shared.f64 	[%r90+48], %fd86;
	shr.u32 	%r160, %r121, 2;
	xor.b32  	%r161, %r160, %r121;
	shl.b32 	%r162, %r157, 4;
	shl.b32 	%r163, %r161, 1;
	xor.b32  	%r164, %r162, %r163;
	xor.b32  	%r165, %r164, %r157;
	xor.b32  	%r166, %r165, %r161;
	add.s32 	%r167, %r91, %r166;
	add.s32 	%r168, %r167, 2899496;
	cvt.rn.f32.u32 	%f15, %r168;
	fma.rn.f32 	%f16, %f15, 0f2F800000, 0f2F000000;
	cvt.f64.f32 	%fd87, %f16;
	fma.rn.f64 	%fd88, %fd87, 0d4000000000000000, 0dBFF0000000000000;
	st.shared.f64 	[%r90+56], %fd88;
	shr.u32 	%r169, %r130, 2;
	xor.b32  	%r170, %r169, %r130;
	shl.b32 	%r171, %r166, 4;
	shl.b32 	%r172, %r170, 1;
	xor.b32  	%r173, %r171, %r172;
	xor.b32  	%r174, %r173, %r166;
	xor.b32  	%r175, %r174, %r170;
	add.s32 	%r176, %r91, %r175;
	add.s32 	%r177, %r176, 3261933;
	cvt.rn.f32.u32 	%f17, %r177;
	fma.rn.f32 	%f18, %f17, 0f2F800000, 0f2F000000;
	cvt.f64.f32 	%fd89, %f18;
	fma.rn.f64 	%fd90, %fd89, 0d4000000000000000, 0dBFF0000000000000;
	st.shared.f64 	[%r90+64], %fd90;
	shr.u32 	%r178, %r139, 2;
	xor.b32  	%r179, %r178, %r139;
	shl.b32 	%r180, %r175, 4;
	shl.b32 	%r181, %r179, 1;
	xor.b32  	%r182, %r180, %r181;
	xor.b32  	%r183, %r182, %r175;
	xor.b32  	%r523, %r183, %r179;
	add.s32 	%r184, %r91, %r523;
	add.s32 	%r185, %r184, 3624370;
	cvt.rn.f32.u32 	%f19, %r185;
	fma.rn.f32 	%f20, %f19, 0f2F800000, 0f2F000000;
	cvt.f64.f32 	%fd91, %f20;
	fma.rn.f64 	%fd92, %fd91, 0d4000000000000000, 0dBFF0000000000000;
	st.shared.f64 	[%r90+72], %fd92;
	shr.u32 	%r186, %r148, 2;
	xor.b32  	%r187, %r186, %r148;
	shl.b32 	%r188, %r523, 4;
	shl.b32 	%r189, %r187, 1;
	xor.b32  	%r190, %r188, %r189;
	xor.b32  	%r191, %r190, %r523;
	xor.b32  	%r522, %r191, %r187;
	add.s32 	%r192, %r91, %r522;
	add.s32 	%r193, %r192, 3986807;
	cvt.rn.f32.u32 	%f21, %r193;
	fma.rn.f32 	%f22, %f21, 0f2F800000, 0f2F000000;
	cvt.f64.f32 	%fd93, %f22;
	fma.rn.f64 	%fd94, %fd93, 0d4000000000000000, 0dBFF0000000000000;
	st.shared.f64 	[%r90+80], %fd94;
	shr.u32 	%r194, %r157, 2;
	xor.b32  	%r195, %r194, %r157;
	shl.b32 	%r196, %r522, 4;
	shl.b32 	%r197, %r195, 1;
	xor.b32  	%r198, %r196, %r197;
	xor.b32  	%r199, %r198, %r522;
	xor.b32  	%r521, %r199, %r195;
	add.s32 	%r200, %r91, %r521;
	add.s32 	%r201, %r200, 4349244;
	cvt.rn.f32.u32 	%f23, %r201;
	fma.rn.f32 	%f24, %f23, 0f2F800000, 0f2F000000;
	cvt.f64.f32 	%fd95, %f24;
	fma.rn.f64 	%fd96, %fd95, 0d4000000000000000, 0dBFF0000000000000;
	st.shared.f64 	[%r90+88], %fd96;
	shr.u32 	%r202, %r166, 2;
	xor.b32  	%r203, %r202, %r166;
	shl.b32 	%r204, %r521, 4;
	shl.b32 	%r205, %r203, 1;
	xor.b32  	%r206, %r204, %r205;
	xor.b32  	%r207, %r206, %r521;
	xor.b32  	%r520, %r207, %r203;
	add.s32 	%r208, %r91, %r520;
	add.s32 	%r209, %r208, 4711681;
	cvt.rn.f32.u32 	%f25, %r209;
	fma.rn.f32 	%f26, %f25, 0f2F800000, 0f2F000000;
	cvt.f64.f32 	%fd97, %f26;
	fma.rn.f64 	%fd98, %fd97, 0d4000000000000000, 0dBFF0000000000000;
	st.shared.f64 	[%r90+96], %fd98;
	shr.u32 	%r210, %r175, 2;
	xor.b32  	%r211, %r210, %r175;
	shl.b32 	%r212, %r520, 4;
	shl.b32 	%r213, %r211, 1;
	xor.b32  	%r214, %r212, %r213;
	xor.b32  	%r215, %r214, %r520;
	xor.b32  	%r519, %r215, %r211;
	add.s32 	%r524, %r91, 5074118;
	add.s32 	%r216, %r519, %r524;
	cvt.rn.f32.u32 	%f27, %r216;
	fma.rn.f32 	%f28, %f27, 0f2F800000, 0f2F000000;
	cvt.f64.f32 	%fd99, %f28;
	fma.rn.f64 	%fd100, %fd99, 0d4000000000000000, 0dBFF0000000000000;
	st.shared.f64 	[%r90+104], %fd100;
	mul.f64 	%fd101, %fd76, %fd76;
	fma.rn.f64 	%fd102, %fd74, %fd74, %fd101;
	fma.rn.f64 	%fd103, %fd78, %fd78, %fd102;
	fma.rn.f64 	%fd104, %fd80, %fd80, %fd103;
	fma.rn.f64 	%fd105, %fd82, %fd82, %fd104;
	fma.rn.f64 	%fd106, %fd84, %fd84, %fd105;
	fma.rn.f64 	%fd107, %fd86, %fd86, %fd106;
	fma.rn.f64 	%fd108, %fd88, %fd88, %fd107;
	fma.rn.f64 	%fd109, %fd90, %fd90, %fd108;
	fma.rn.f64 	%fd110, %fd92, %fd92, %fd109;
	fma.rn.f64 	%fd111, %fd94, %fd94, %fd110;
	fma.rn.f64 	%fd112, %fd96, %fd96, %fd111;
	fma.rn.f64 	%fd113, %fd98, %fd98, %fd112;
	fma.rn.f64 	%fd114, %fd100, %fd100, %fd113;
	st.shared.f64 	[%r90+112], %fd114;
	bar.sync 	0;
	mov.b32 	%r501, 0;
	add.u64 	%rd7, %SP, 8;
	mov.u64 	%rd8, $str$3;
$L__BB1_1:
	mov.u32 	%r217, %tid.x;
	setp.ne.s32 	%p1, %r217, 0;
	@%p1 bra 	$L__BB1_15;
	mov.b32 	%r509, 0;
	mov.b32 	%r508, 99;
$L__BB1_3:
	max.s32 	%r16, %r508, 1;
	setp.gt.u32 	%p2, %r509, 98;
	@%p2 bra 	$L__BB1_14;
	setp.lt.s32 	%p3, %r508, 2;
	mov.b32 	%r512, 0;
	@%p3 bra 	$L__BB1_11;
	ld.shared.f64 	%fd384, [_ZZ16geneticAlgorithmP17curandStateXORWOWE15blockPopulation+112];
	mov.u32 	%r222, _ZZ16geneticAlgorithmP17curandStateXORWOWE15blockPopulation;
	add.s32 	%r510, %r222, 176;
	and.b32  	%r223, %r16, 2147483646;
	neg.s32 	%r511, %r223;
$L__BB1_6:
	ld.shared.f64 	%fd385, [%r510+56];
	setp.leu.f64 	%p4, %fd384, %fd385;
	@%p4 bra 	$L__BB1_8;
	ld.shared.f64 	%fd115, [%r510+-56];
	ld.shared.f64 	%fd116, [%r510+-48];
	ld.shared.f64 	%fd117, [%r510+-40];
	ld.shared.f64 	%fd118, [%r510+-32];
	ld.shared.f64 	%fd119, [%r510+-24];
	ld.shared.f64 	%fd120, [%r510+-16];
	ld.shared.f64 	%fd121, [%r510+-8];
	ld.shared.f64 	%fd122, [%r510];
	ld.shared.f64 	%fd123, [%r510+8];
	ld.shared.f64 	%fd124, [%r510+16];
	ld.shared.f64 	%fd125, [%r510+24];
	ld.shared.f64 	%fd126, [%r510+32];
	ld.shared.f64 	%fd127, [%r510+40];
	ld.shared.f64 	%fd128, [%r510+48];
	ld.shared.f64 	%fd129, [%r510+-176];
	ld.shared.f64 	%fd130, [%r510+-168];
	ld.shared.f64 	%fd131, [%r510+-160];
	ld.shared.f64 	%fd132, [%r510+-152];
	ld.shared.f64 	%fd133, [%r510+-144];
	ld.shared.f64 	%fd134, [%r510+-136];
	ld.shared.f64 	%fd135, [%r510+-128];
	ld.shared.f64 	%fd136, [%r510+-120];
	ld.shared.f64 	%fd137, [%r510+-112];
	ld.shared.f64 	%fd138, [%r510+-104];
	ld.shared.f64 	%fd139, [%r510+-96];
	ld.shared.f64 	%fd140, [%r510+-88];
	ld.shared.f64 	%fd141, [%r510+-80];
	ld.shared.f64 	%fd142, [%r510+-72];
	st.shared.f64 	[%r510+-56], %fd129;
	st.shared.f64 	[%r510+-48], %fd130;
	st.shared.f64 	[%r510+-40], %fd131;
	st.shared.f64 	[%r510+-32], %fd132;
	st.shared.f64 	[%r510+-24], %fd133;
	st.shared.f64 	[%r510+-16], %fd134;
	st.shared.f64 	[%r510+-8], %fd135;
	st.shared.f64 	[%r510], %fd136;
	st.shared.f64 	[%r510+8], %fd137;
	st.shared.f64 	[%r510+16], %fd138;
	st.shared.f64 	[%r510+24], %fd139;
	st.shared.f64 	[%r510+32], %fd140;
	st.shared.f64 	[%r510+40], %fd141;
	st.shared.f64 	[%r510+48], %fd142;
	st.shared.f64 	[%r510+56], %fd384;
	st.shared.f64 	[%r510+-176], %fd115;
	st.shared.f64 	[%r510+-168], %fd116;
	st.shared.f64 	[%r510+-160], %fd117;
	st.shared.f64 	[%r510+-152], %fd118;
	st.shared.f64 	[%r510+-144], %fd119;
	st.shared.f64 	[%r510+-136], %fd120;
	st.shared.f64 	[%r510+-128], %fd121;
	st.shared.f64 	[%r510+-120], %fd122;
	st.shared.f64 	[%r510+-112], %fd123;
	st.shared.f64 	[%r510+-104], %fd124;
	st.shared.f64 	[%r510+-96], %fd125;
	st.shared.f64 	[%r510+-88], %fd126;
	st.shared.f64 	[%r510+-80], %fd127;
	st.shared.f64 	[%r510+-72], %fd128;
	st.shared.f64 	[%r510+-64], %fd385;
	mov.f64 	%fd385, %fd384;
$L__BB1_8:
	ld.shared.f64 	%fd384, [%r510+176];
	setp.leu.f64 	%p5, %fd385, %fd384;
	@%p5 bra 	$L__BB1_10;
	ld.shared.f64 	%fd143, [%r510+64];
	ld.shared.f64 	%fd144, [%r510+72];
	ld.shared.f64 	%fd145, [%r510+80];
	ld.shared.f64 	%fd146, [%r510+88];
	ld.shared.f64 	%fd147, [%r510+96];
	ld.shared.f64 	%fd148, [%r510+104];
	ld.shared.f64 	%fd149, [%r510+112];
	ld.shared.f64 	%fd150, [%r510+120];
	ld.shared.f64 	%fd151, [%r510+128];
	ld.shared.f64 	%fd152, [%r510+136];
	ld.shared.f64 	%fd153, [%r510+144];
	ld.shared.f64 	%fd154, [%r510+152];
	ld.shared.f64 	%fd155, [%r510+160];
	ld.shared.f64 	%fd156, [%r510+168];
	ld.shared.f64 	%fd157, [%r510+-56];
	ld.shared.f64 	%fd158, [%r510+-48];
	ld.shared.f64 	%fd159, [%r510+-40];
	ld.shared.f64 	%fd160, [%r510+-32];
	ld.shared.f64 	%fd161, [%r510+-24];
	ld.shared.f64 	%fd162, [%r510+-16];
	ld.shared.f64 	%fd163, [%r510+-8];
	ld.shared.f64 	%fd164, [%r510];
	ld.shared.f64 	%fd165, [%r510+8];
	ld.shared.f64 	%fd166, [%r510+16];
	ld.shared.f64 	%fd167, [%r510+24];
	ld.shared.f64 	%fd168, [%r510+32];
	ld.shared.f64 	%fd169, [%r510+40];
	ld.shared.f64 	%fd170, [%r510+48];
	st.shared.f64 	[%r510+64], %fd157;
	st.shared.f64 	[%r510+72], %fd158;
	st.shared.f64 	[%r510+80], %fd159;
	st.shared.f64 	[%r510+88], %fd160;
	st.shared.f64 	[%r510+96], %fd161;
	st.shared.f64 	[%r510+104], %fd162;
	st.shared.f64 	[%r510+112], %fd163;
	st.shared.f64 	[%r510+120], %fd164;
	st.shared.f64 	[%r510+128], %fd165;
	st.shared.f64 	[%r510+136], %fd166;
	st.shared.f64 	[%r510+144], %fd167;
	st.shared.f64 	[%r510+152], %fd168;
	st.shared.f64 	[%r510+160], %fd169;
	st.shared.f64 	[%r510+168], %fd170;
	st.shared.f64 	[%r510+176], %fd385;
	st.shared.f64 	[%r510+-56], %fd143;
	st.shared.f64 	[%r510+-48], %fd144;
	st.shared.f64 	[%r510+-40], %fd145;
	st.shared.f64 	[%r510+-32], %fd146;
	st.shared.f64 	[%r510+-24], %fd147;
	st.shared.f64 	[%r510+-16], %fd148;
	st.shared.f64 	[%r510+-8], %fd149;
	st.shared.f64 	[%r510], %fd150;
	st.shared.f64 	[%r510+8], %fd151;
	st.shared.f64 	[%r510+16], %fd152;
	st.shared.f64 	[%r510+24], %fd153;
	st.shared.f64 	[%r510+32], %fd154;
	st.shared.f64 	[%r510+40], %fd155;
	st.shared.f64 	[%r510+48], %fd156;
	st.shared.f64 	[%r510+56], %fd384;
	mov.f64 	%fd384, %fd385;
$L__BB1_10:
	and.b32  	%r512, %r16, 2147483646;
	add.s32 	%r511, %r511, 2;
	add.s32 	%r510, %r510, 240;
	setp.ne.s32 	%p6, %r511, 0;
	@%p6 bra 	$L__BB1_6;
$L__BB1_11:
	and.b32  	%r224, %r16, 1;
	setp.eq.b32 	%p7, %r224, 1;
	not.pred 	%p8, %p7;
	@%p8 bra 	$L__BB1_14;
	mov.u32 	%r225, _ZZ16geneticAlgorithmP17curandStateXORWOWE15blockPopulation;
	mad.lo.s32 	%r226, %r512, 120, %r225;
	add.s32 	%r24, %r226, 112;
	ld.shared.f64 	%fd7, [%r226+112];
	ld.shared.f64 	%fd8, [%r226+232];
	setp.leu.f64 	%p9, %fd7, %fd8;
	@%p9 bra 	$L__BB1_14;
	ld.shared.f64 	%fd171, [%r24+8];
	ld.shared.f64 	%fd172, [%r24+16];
	ld.shared.f64 	%fd173, [%r24+24];
	ld.shared.f64 	%fd174, [%r24+32];
	ld.shared.f64 	%fd175, [%r24+40];
	ld.shared.f64 	%fd176, [%r24+48];
	ld.shared.f64 	%fd177, [%r24+56];
	ld.shared.f64 	%fd178, [%r24+64];
	ld.shared.f64 	%fd179, [%r24+72];
	ld.shared.f64 	%fd180, [%r24+80];
	ld.shared.f64 	%fd181, [%r24+88];
	ld.shared.f64 	%fd182, [%r24+96];
	ld.shared.f64 	%fd183, [%r24+104];
	ld.shared.f64 	%fd184, [%r24+112];
	ld.shared.f64 	%fd185, [%r24+-112];
	ld.shared.f64 	%fd186, [%r24+-104];
	ld.shared.f64 	%fd187, [%r24+-96];
	ld.shared.f64 	%fd188, [%r24+-88];
	ld.shared.f64 	%fd189, [%r24+-80];
	ld.shared.f64 	%fd190, [%r24+-72];
	ld.shared.f64 	%fd191, [%r24+-64];
	ld.shared.f64 	%fd192, [%r24+-56];
	ld.shared.f64 	%fd193, [%r24+-48];
	ld.shared.f64 	%fd194, [%r24+-40];
	ld.shared.f64 	%fd195, [%r24+-32];
	ld.shared.f64 	%fd196, [%r24+-24];
	ld.shared.f64 	%fd197, [%r24+-16];
	ld.shared.f64 	%fd198, [%r24+-8];
	st.shared.f64 	[%r24+8], %fd185;
	st.shared.f64 	[%r24+16], %fd186;
	st.shared.f64 	[%r24+24], %fd187;
	st.shared.f64 	[%r24+32], %fd188;
	st.shared.f64 	[%r24+40], %fd189;
	st.shared.f64 	[%r24+48], %fd190;
	st.shared.f64 	[%r24+56], %fd191;
	st.shared.f64 	[%r24+64], %fd192;
	st.shared.f64 	[%r24+72], %fd193;
	st.shared.f64 	[%r24+80], %fd194;
	st.shared.f64 	[%r24+88], %fd195;
	st.shared.f64 	[%r24+96], %fd196;
	st.shared.f64 	[%r24+104], %fd197;
	st.shared.f64 	[%r24+112], %fd198;
	st.shared.f64 	[%r24+120], %fd7;
	st.shared.f64 	[%r24+-112], %fd171;
	st.shared.f64 	[%r24+-104], %fd172;
	st.shared.f64 	[%r24+-96], %fd173;
	st.shared.f64 	[%r24+-88], %fd174;
	st.shared.f64 	[%r24+-80], %fd175;
	st.shared.f64 	[%r24+-72], %fd176;
	st.shared.f64 	[%r24+-64], %fd177;
	st.shared.f64 	[%r24+-56], %fd178;
	st.shared.f64 	[%r24+-48], %fd179;
	st.shared.f64 	[%r24+-40], %fd180;
	st.shared.f64 	[%r24+-32], %fd181;
	st.shared.f64 	[%r24+-24], %fd182;
	st.shared.f64 	[%r24+-16], %fd183;
	st.shared.f64 	[%r24+-8], %fd184;
	st.shared.f64 	[%r24], %fd8;
$L__BB1_14:
	add.s32 	%r509, %r509, 1;
	add.s32 	%r508, %r508, -1;
	setp.ne.s32 	%p10, %r509, 100;
	@%p10 bra 	$L__BB1_3;
$L__BB1_15:
	mov.u32 	%r27, %tid.x;
	setp.lt.u32 	%p11, %r27, 39;
	bar.sync 	0;
	@%p11 bra 	$L__BB1_48;
	shr.u32 	%r227, %r523, 2;
	xor.b32  	%r228, %r227, %r523;
	shl.b32 	%r229, %r519, 4;
	shl.b32 	%r230, %r228, 1;
	xor.b32  	%r231, %r229, %r230;
	xor.b32  	%r232, %r231, %r519;
	xor.b32  	%r515, %r232, %r228;
	add.s32 	%r233, %r524, %r515;
	add.s32 	%r234, %r233, 362437;
	cvt.rn.f32.u32 	%f29, %r234;
	fma.rn.f32 	%f30, %f29, 0f2F800000, 0f2F000000;
	mul.f32 	%f31, %f30, 0f421C0000;
	cvt.rzi.s32.f32 	%r29, %f31;
	shr.u32 	%r235, %r522, 2;
	xor.b32  	%r236, %r235, %r522;
	shl.b32 	%r237, %r515, 4;
	shl.b32 	%r238, %r236, 1;
	xor.b32  	%r239, %r238, %r237;
	xor.b32  	%r240, %r239, %r236;
	xor.b32  	%r514, %r240, %r515;
	add.s32 	%r530, %r524, 724874;
	add.s32 	%r241, %r514, %r530;
	cvt.rn.f32.u32 	%f32, %r241;
	fma.rn.f32 	%f33, %f32, 0f2F800000, 0f2F000000;
	mul.f32 	%f34, %f33, 0f421C0000;
	cvt.rzi.s32.f32 	%r32, %f34;
	setp.eq.s32 	%p12, %r29, %r32;
	mov.u32 	%r522, %r520;
	mov.u32 	%r523, %r521;
	@%p12 bra 	$L__BB1_49;
	mov.u32 	%r242, _ZZ16geneticAlgorithmP17curandStateXORWOWE15blockPopulation;
	mad.lo.s32 	%r243, %r29, 120, %r242;
	ld.shared.f64 	%fd400, [%r243];
	ld.shared.f64 	%fd399, [%r243+8];
	ld.shared.f64 	%fd398, [%r243+16];
	ld.shared.f64 	%fd397, [%r243+24];
	ld.shared.f64 	%fd396, [%r243+32];
	ld.shared.f64 	%fd395, [%r243+40];
	ld.shared.f64 	%fd394, [%r243+48];
	mad.lo.s32 	%r244, %r32, 120, %r242;
	ld.shared.f64 	%fd393, [%r244+56];
	ld.shared.f64 	%fd392, [%r244+64];
	ld.shared.f64 	%fd391, [%r244+72];
	ld.shared.f64 	%fd390, [%r244+80];
	ld.shared.f64 	%fd389, [%r244+88];
	ld.shared.f64 	%fd388, [%r244+96];
	ld.shared.f64 	%fd387, [%r244+104];
	shr.u32 	%r245, %r521, 2;
	xor.b32  	%r246, %r245, %r521;
	shl.b32 	%r247, %r514, 4;
	shl.b32 	%r248, %r246, 1;
	xor.b32  	%r249, %r248, %r247;
	xor.b32  	%r250, %r249, %r246;
	xor.b32  	%r513, %r250, %r514;
	add.s32 	%r518, %r524, 1087311;
	add.s32 	%r251, %r513, %r518;
	cvt.rn.f32.u32 	%f35, %r251;
	fma.rn.f32 	%f36, %f35, 0f2F800000, 0f2F000000;
	setp.geu.f32 	%p13, %f36, 0f3E4CCCCD;
	@%p13 bra 	$L__BB1_47;
	cvta.to.local.u64 	%rd1, %rd7;
	shr.u32 	%r252, %r520, 2;
	xor.b32  	%r253, %r252, %r520;
	shl.b32 	%r254, %r513, 4;
	shl.b32 	%r255, %r253, 1;
	xor.b32  	%r256, %r254, %r255;
	xor.b32  	%r257, %r256, %r513;
	xor.b32  	%r35, %r257, %r253;
	add.s32 	%r258, %r524, %r35;
	add.s32 	%r259, %r258, 1449748;
	cvt.rn.f32.u32 	%f37, %r259;
	fma.rn.f32 	%f38, %f37, 0f2F800000, 0f2F000000;
	cvt.f64.f32 	%fd199, %f38;
	fma.rn.f64 	%fd200, %fd199, 0d4000000000000000, 0dBFF0000000000000;
	div.rn.f64 	%fd23, %fd200, 0d4024000000000000;
	abs.f64 	%fd201, %fd23;
	setp.leu.f64 	%p14, %fd201, 0d3FB999999999999A;
	@%p14 bra 	$L__BB1_20;
	st.local.f64 	[%rd1], %fd23;
	cvta.global.u64 	%rd9, %rd8;
	{ // callseq 0, 0
	.param .b64 param0;
	st.param.b64 	[param0], %rd9;
	.param .b64 param1;
	st.param.b64 	[param1], %rd7;
	.param .b32 retval0;
	call.uni (retval0), 
	vprintf, 
	(
	param0, 
	param1
	);
	ld.param.b32 	%r260, [retval0];
	} // callseq 0
$L__BB1_20:
	mul.f64 	%fd400, %fd23, %fd400;
	shr.u32 	%r262, %r519, 2;
	xor.b32  	%r263, %r262, %r519;
	shl.b32 	%r264, %r35, 4;
	shl.b32 	%r265, %r263, 1;
	xor.b32  	%r266, %r264, %r265;
	xor.b32  	%r267, %r266, %r35;
	xor.b32  	%r36, %r267, %r263;
	add.s32 	%r268, %r524, %r36;
	add.s32 	%r269, %r268, 1812185;
	cvt.rn.f32.u32 	%f39, %r269;
	fma.rn.f32 	%f40, %f39, 0f2F800000, 0f2F000000;
	cvt.f64.f32 	%fd202, %f40;
	fma.rn.f64 	%fd203, %fd202, 0d4000000000000000, 0dBFF0000000000000;
	div.rn.f64 	%fd25, %fd203, 0d4024000000000000;
	abs.f64 	%fd204, %fd25;
	setp.leu.f64 	%p15, %fd204, 0d3FB999999999999A;
	@%p15 bra 	$L__BB1_22;
	st.local.f64 	[%rd1], %fd25;
	cvta.global.u64 	%rd12, %rd8;
	{ // callseq 1, 0
	.param .b64 param0;
	st.param.b64 	[param0], %rd12;
	.param .b64 param1;
	st.param.b64 	[param1], %rd7;
	.param .b32 retval0;
	call.uni (retval0), 
	vprintf, 
	(
	param0, 
	param1
	);
	ld.param.b32 	%r270, [retval0];
	} // callseq 1
$L__BB1_22:
	mul.f64 	%fd399, %fd25, %fd399;
	shr.u32 	%r272, %r515, 2;
	xor.b32  	%r273, %r272, %r515;
	shl.b32 	%r274, %r36, 4;
	shl.b32 	%r275, %r273, 1;
	xor.b32  	%r276, %r274, %r275;
	xor.b32  	%r277, %r276, %r36;
	xor.b32  	%r37, %r277, %r273;
	add.s32 	%r278, %r524, %r37;
	add.s32 	%r279, %r278, 2174622;
	cvt.rn.f32.u32 	%f41, %r279;
	fma.rn.f32 	%f42, %f41, 0f2F800000, 0f2F000000;
	cvt.f64.f32 	%fd205, %f42;
	fma.rn.f64 	%fd206, %fd205, 0d4000000000000000, 0dBFF0000000000000;
	div.rn.f64 	%fd27, %fd206, 0d4024000000000000;
	abs.f64 	%fd207, %fd27;
	setp.leu.f64 	%p16, %fd207, 0d3FB999999999999A;
	@%p16 bra 	$L__BB1_24;
	st.local.f64 	[%rd1], %fd27;
	cvta.global.u64 	%rd15, %rd8;
	{ // callseq 2, 0
	.param .b64 param0;
	st.param.b64 	[param0], %rd15;
	.param .b64 param1;
	st.param.b64 	[param1], %rd7;
	.param .b32 retval0;
	call.uni (retval0), 
	vprintf, 
	(
	param0, 
	param1
	);
	ld.param.b32 	%r280, [retval0];
	} // callseq 2
$L__BB1_24:
	mul.f64 	%fd398, %fd27, %fd398;
	shr.u32 	%r282, %r514, 2;
	xor.b32  	%r283, %r282, %r514;
	shl.b32 	%r284, %r37, 4;
	shl.b32 	%r285, %r283, 1;
	xor.b32  	%r286, %r284, %r285;
	xor.b32  	%r287, %r286, %r37;
	xor.b32  	%r38, %r287, %r283;
	add.s32 	%r288, %r524, %r38;
	add.s32 	%r289, %r288, 2537059;
	cvt.rn.f32.u32 	%f43, %r289;
	fma.rn.f32 	%f44, %f43, 0f2F800000, 0f2F000000;
	cvt.f64.f32 	%fd208, %f44;
	fma.rn.f64 	%fd209, %fd208, 0d4000000000000000, 0dBFF0000000000000;
	div.rn.f64 	%fd29, %fd209, 0d4024000000000000;
	abs.f64 	%fd210, %fd29;
	setp.leu.f64 	%p17, %fd210, 0d3FB999999999999A;
	@%p17 bra 	$L__BB1_26;
	st.local.f64 	[%rd1], %fd29;
	cvta.global.u64 	%rd18, %rd8;
	{ // callseq 3, 0
	.param .b64 param0;
	st.param.b64 	[param0], %rd18;
	.param .b64 param1;
	st.param.b64 	[param1], %rd7;
	.param .b32 retval0;
	call.uni (retval0), 
	vprintf, 
	(
	param0, 
	param1
	);
	ld.param.b32 	%r290, [retval0];
	} // callseq 3
$L__BB1_26:
	mul.f64 	%fd397, %fd29, %fd397;
	shr.u32 	%r292, %r513, 2;
	xor.b32  	%r293, %r292, %r513;
	shl.b32 	%r294, %r38, 4;
	shl.b32 	%r295, %r293, 1;
	xor.b32  	%r296, %r294, %r295;
	xor.b32  	%r297, %r296, %r38;
	xor.b32  	%r39, %r297, %r293;
	add.s32 	%r298, %r524, %r39;
	add.s32 	%r299, %r298, 2899496;
	cvt.rn.f32.u32 	%f45, %r299;
	fma.rn.f32 	%f46, %f45, 0f2F800000, 0f2F000000;
	cvt.f64.f32 	%fd211, %f46;
	fma.rn.f64 	%fd212, %fd211, 0d4000000000000000, 0dBFF0000000000000;
	div.rn.f64 	%fd31, %fd212, 0d4024000000000000;
	abs.f64 	%fd213, %fd31;
	setp.leu.f64 	%p18, %fd213, 0d3FB999999999999A;
	@%p18 bra 	$L__BB1_28;
	st.local.f64 	[%rd1], %fd31;
	cvta.global.u64 	%rd21, %rd8;
	{ // callseq 4, 0
	.param .b64 param0;
	st.param.b64 	[param0], %rd21;
	.param .b64 param1;
	st.param.b64 	[param1], %rd7;
	.param .b32 retval0;
	call.uni (retval0), 
	vprintf, 
	(
	param0, 
	param1
	);
	ld.param.b32 	%r300, [retval0];
	} // callseq 4
$L__BB1_28:
	mul.f64 	%fd396, %fd31, %fd396;
	shr.u32 	%r302, %r35, 2;
	xor.b32  	%r303, %r302, %r35;
	shl.b32 	%r304, %r39, 4;
	shl.b32 	%r305, %r303, 1;
	xor.b32  	%r306, %r304, %r305;
	xor.b32  	%r307, %r306, %r39;
	xor.b32  	%r40, %r307, %r303;
	add.s32 	%r308, %r524, %r40;
	add.s32 	%r309, %r308, 3261933;
	cvt.rn.f32.u32 	%f47, %r309;
	fma.rn.f32 	%f48, %f47, 0f2F800000, 0f2F000000;
	cvt.f64.f32 	%fd214, %f48;
	fma.rn.f64 	%fd215, %fd214, 0d4000000000000000, 0dBFF0000000000000;
	div.rn.f64 	%fd33, %fd215, 0d4024000000000000;
	abs.f64 	%fd216, %fd33;
	setp.leu.f64 	%p19, %fd216, 0d3FB999999999999A;
	@%p19 bra 	$L__BB1_30;
	st.local.f64 	[%rd1], %fd33;
	cvta.global.u64 	%rd24, %rd8;
	{ // callseq 5, 0
	.param .b64 param0;
	st.param.b64 	[param0], %rd24;
	.param .b64 param1;
	st.param.b64 	[param1], %rd7;
	.param .b32 retval0;
	call.uni (retval0), 
	vprintf, 
	(
	param0, 
	param1
	);
	ld.param.b32 	%r310, [retval0];
	} // callseq 5
$L__BB1_30:
	mul.f64 	%fd395, %fd33, %fd395;
	shr.u32 	%r312, %r36, 2;
	xor.b32  	%r313, %r312, %r36;
	shl.b32 	%r314, %r40, 4;
	shl.b32 	%r315, %r313, 1;
	xor.b32  	%r316, %r314, %r315;
	xor.b32  	%r317, %r316, %r40;
	xor.b32  	%r41, %r317, %r313;
	add.s32 	%r318, %r524, %r41;
	add.s32 	%r319, %r318, 3624370;
	cvt.rn.f32.u32 	%f49, %r319;
	fma.rn.f32 	%f50, %f49, 0f2F800000, 0f2F000000;
	cvt.f64.f32 	%fd217, %f50;
	fma.rn.f64 	%fd218, %fd217, 0d4000000000000000, 0dBFF0000000000000;
	div.rn.f64 	%fd35, %fd218, 0d4024000000000000;
	abs.f64 	%fd219, %fd35;
	setp.leu.f64 	%p20, %fd219, 0d3FB999999999999A;
	@%p20 bra 	$L__BB1_32;
	st.local.f64 	[%rd1], %fd35;
	cvta.global.u64 	%rd27, %rd8;
	{ // callseq 6, 0
	.param .b64 param0;
	st.param.b64 	[param0], %rd27;
	.param .b64 param1;
	st.param.b64 	[param1], %rd7;
	.param .b32 retval0;
	call.uni (retval0), 
	vprintf, 
	(
	param0, 
	param1
	);
	ld.param.b32 	%r320, [retval0];
	} // callseq 6
$L__BB1_32:
	mul.f64 	%fd394, %fd35, %fd394;
	shr.u32 	%r322, %r37, 2;
	xor.b32  	%r323, %r322, %r37;
	shl.b32 	%r324, %r41, 4;
	shl.b32 	%r325, %r323, 1;
	xor.b32  	%r326, %r324, %r325;
	xor.b32  	%r327, %r326, %r41;
	xor.b32  	%r42, %r327, %r323;
	add.s32 	%r328, %r524, %r42;
	add.s32 	%r329, %r328, 3986807;
	cvt.rn.f32.u32 	%f51, %r329;
	fma.rn.f32 	%f52, %f51, 0f2F800000, 0f2F000000;
	cvt.f64.f32 	%fd220, %f52;
	fma.rn.f64 	%fd221, %fd220, 0d4000000000000000, 0dBFF0000000000000;
	div.rn.f64 	%fd37, %fd221, 0d4024000000000000;
	abs.f64 	%fd222, %fd37;
	setp.leu.f64 	%p21, %fd222, 0d3FB999999999999A;
	@%p21 bra 	$L__BB1_34;
	st.local.f64 	[%rd1], %fd37;
	cvta.global.u64 	%rd30, %rd8;
	{ // callseq 7, 0
	.param .b64 param0;
	st.param.b64 	[param0], %rd30;
	.param .b64 param1;
	st.param.b64 	[param1], %rd7;
	.param .b32 retval0;
	call.uni (retval0), 
	vprintf, 
	(
	param0, 
	param1
	);
	ld.param.b32 	%r330, [retval0];
	} // callseq 7
$L__BB1_34:
	mul.f64 	%fd393, %fd37, %fd393;
	shr.u32 	%r332, %r38, 2;
	xor.b32  	%r333, %r332, %r38;
	shl.b32 	%r334, %r42, 4;
	shl.b32 	%r335, %r333, 1;
	xor.b32  	%r336, %r334, %r335;
	xor.b32  	%r337, %r336, %r42;
	xor.b32  	%r43, %r337, %r333;
	add.s32 	%r338, %r524, %r43;
	add.s32 	%r339, %r338, 4349244;
	cvt.rn.f32.u32 	%f53, %r339;
	fma.rn.f32 	%f54, %f53, 0f2F800000, 0f2F000000;
	cvt.f64.f32 	%fd223, %f54;
	fma.rn.f64 	%fd224, %fd223, 0d4000000000000000, 0dBFF0000000000000;
	div.rn.f64 	%fd39, %fd224, 0d4024000000000000;
	abs.f64 	%fd225, %fd39;
	setp.leu.f64 	%p22, %fd225, 0d3FB999999999999A;
	@%p22 bra 	$L__BB1_36;
	st.local.f64 	[%rd1], %fd39;
	cvta.global.u64 	%rd33, %rd8;
	{ // callseq 8, 0
	.param .b64 param0;
	st.param.b64 	[param0], %rd33;
	.param .b64 param1;
	st.param.b64 	[param1], %rd7;
	.param .b32 retval0;
	call.uni (retval0), 
	vprintf, 
	(
	param0, 
	param1
	);
	ld.param.b32 	%r340, [retval0];
	} // callseq 8
$L__BB1_36:
	mul.f64 	%fd392, %fd39, %fd392;
	shr.u32 	%r342, %r39, 2;
	xor.b32  	%r343, %r342, %r39;
	shl.b32 	%r344, %r43, 4;
	shl.b32 	%r345, %r343, 1;
	xor.b32  	%r346, %r344, %r345;
	xor.b32  	%r347, %r346, %r43;
	xor.b32  	%r520, %r347, %r343;
	add.s32 	%r348, %r524, %r520;
	add.s32 	%r349, %r348, 4711681;
	cvt.rn.f32.u32 	%f55, %r349;
	fma.rn.f32 	%f56, %f55, 0f2F800000, 0f2F000000;
	cvt.f64.f32 	%fd226, %f56;
	fma.rn.f64 	%fd227, %fd226, 0d4000000000000000, 0dBFF0000000000000;
	div.rn.f64 	%fd41, %fd227, 0d4024000000000000;
	abs.f64 	%fd228, %fd41;
	setp.leu.f64 	%p23, %fd228, 0d3FB999999999999A;
	@%p23 bra 	$L__BB1_38;
	st.local.f64 	[%rd1], %fd41;
	cvta.global.u64 	%rd36, %rd8;
	{ // callseq 9, 0
	.param .b64 param0;
	st.param.b64 	[param0], %rd36;
	.param .b64 param1;
	st.param.b64 	[param1], %rd7;
	.param .b32 retval0;
	call.uni (retval0), 
	vprintf, 
	(
	param0, 
	param1
	);
	ld.param.b32 	%r350, [retval0];
	} // callseq 9
$L__BB1_38:
	mul.f64 	%fd391, %fd41, %fd391;
	shr.u32 	%r352, %r40, 2;
	xor.b32  	%r353, %r352, %r40;
	shl.b32 	%r354, %r520, 4;
	shl.b32 	%r355, %r353, 1;
	xor.b32  	%r356, %r354, %r355;
	xor.b32  	%r357, %r356, %r520;
	xor.b32  	%r519, %r357, %r353;
	add.s32 	%r358, %r524, %r519;
	add.s32 	%r359, %r358, 5074118;
	cvt.rn.f32.u32 	%f57, %r359;
	fma.rn.f32 	%f58, %f57, 0f2F800000, 0f2F000000;
	cvt.f64.f32 	%fd229, %f58;
	fma.rn.f64 	%fd230, %fd229, 0d4000000000000000, 0dBFF0000000000000;
	div.rn.f64 	%fd43, %fd230, 0d4024000000000000;
	abs.f64 	%fd231, %fd43;
	setp.leu.f64 	%p24, %fd231, 0d3FB999999999999A;
	@%p24 bra 	$L__BB1_40;
	st.local.f64 	[%rd1], %fd43;
	cvta.global.u64 	%rd39, %rd8;
	{ // callseq 10, 0
	.param .b64 param0;
	st.param.b64 	[param0], %rd39;
	.param .b64 param1;
	st.param.b64 	[param1], %rd7;
	.param .b32 retval0;
	call.uni (retval0), 
	vprintf, 
	(
	param0, 
	param1
	);
	ld.param.b32 	%r360, [retval0];
	} // callseq 10
$L__BB1_40:
	mul.f64 	%fd390, %fd43, %fd390;
	shr.u32 	%r362, %r41, 2;
	xor.b32  	%r363, %r362, %r41;
	shl.b32 	%r364, %r519, 4;
	shl.b32 	%r365, %r363, 1;
	xor.b32  	%r366, %r364, %r365;
	xor.b32  	%r367, %r366, %r519;
	xor.b32  	%r515, %r367, %r363;
	add.s32 	%r368, %r524, %r515;
	add.s32 	%r369, %r368, 5436555;
	cvt.rn.f32.u32 	%f59, %r369;
	fma.rn.f32 	%f60, %f59, 0f2F800000, 0f2F000000;
	cvt.f64.f32 	%fd232, %f60;
	fma.rn.f64 	%fd233, %fd232, 0d4000000000000000, 0dBFF0000000000000;
	div.rn.f64 	%fd45, %fd233, 0d4024000000000000;
	abs.f64 	%fd234, %fd45;
	setp.leu.f64 	%p25, %fd234, 0d3FB999999999999A;
	@%p25 bra 	$L__BB1_42;
	st.local.f64 	[%rd1], %fd45;
	cvta.global.u64 	%rd42, %rd8;
	{ // callseq 11, 0
	.param .b64 param0;
	st.param.b64 	[param0], %rd42;
	.param .b64 param1;
	st.param.b64 	[param1], %rd7;
	.param .b32 retval0;
	call.uni (retval0), 
	vprintf, 
	(
	param0, 
	param1
	);
	ld.param.b32 	%r370, [retval0];
	} // callseq 11
$L__BB1_42:
	mul.f64 	%fd389, %fd45, %fd389;
	shr.u32 	%r372, %r42, 2;
	xor.b32  	%r373, %r372, %r42;
	shl.b32 	%r374, %r515, 4;
	shl.b32 	%r375, %r373, 1;
	xor.b32  	%r376, %r374, %r375;
	xor.b32  	%r377, %r376, %r515;
	xor.b32  	%r514, %r377, %r373;
	add.s32 	%r378, %r524, %r514;
	add.s32 	%r379, %r378, 5798992;
	cvt.rn.f32.u32 	%f61, %r379;
	fma.rn.f32 	%f62, %f61, 0f2F800000, 0f2F000000;
	cvt.f64.f32 	%fd235, %f62;
	fma.rn.f64 	%fd236, %fd235, 0d4000000000000000, 0dBFF0000000000000;
	div.rn.f64 	%fd47, %fd236, 0d4024000000000000;
	abs.f64 	%fd237, %fd47;
	setp.leu.f64 	%p26, %fd237, 0d3FB999999999999A;
	@%p26 bra 	$L__BB1_44;
	st.local.f64 	[%rd1], %fd47;
	cvta.global.u64 	%rd45, %rd8;
	{ // callseq 12, 0
	.param .b64 param0;
	st.param.b64 	[param0], %rd45;
	.param .b64 param1;
	st.param.b64 	[param1], %rd7;
	.param .b32 retval0;
	call.uni (retval0), 
	vprintf, 
	(
	param0, 
	param1
	);
	ld.param.b32 	%r380, [retval0];
	} // callseq 12
$L__BB1_44:
	mul.f64 	%fd388, %fd47, %fd388;
	shr.u32 	%r382, %r43, 2;
	xor.b32  	%r383, %r382, %r43;
	shl.b32 	%r384, %r514, 4;
	shl.b32 	%r385, %r383, 1;
	xor.b32  	%r386, %r384, %r385;
	xor.b32  	%r387, %r386, %r514;
	xor.b32  	%r513, %r387, %r383;
	add.s32 	%r518, %r524, 6161429;
	add.s32 	%r388, %r513, %r518;
	cvt.rn.f32.u32 	%f63, %r388;
	fma.rn.f32 	%f64, %f63, 0f2F800000, 0f2F000000;
	cvt.f64.f32 	%fd238, %f64;
	fma.rn.f64 	%fd239, %fd238, 0d4000000000000000, 0dBFF0000000000000;
	div.rn.f64 	%fd49, %fd239, 0d4024000000000000;
	abs.f64 	%fd240, %fd49;
	setp.leu.f64 	%p27, %fd240, 0d3FB999999999999A;
	@%p27 bra 	$L__BB1_46;
	st.local.f64 	[%rd1], %fd49;
	cvta.global.u64 	%rd48, %rd8;
	{ // callseq 13, 0
	.param .b64 param0;
	st.param.b64 	[param0], %rd48;
	.param .b64 param1;
	st.param.b64 	[param1], %rd7;
	.param .b32 retval0;
	call.uni (retval0), 
	vprintf, 
	(
	param0, 
	param1
	);
	ld.param.b32 	%r389, [retval0];
	} // callseq 13
$L__BB1_46:
	mul.f64 	%fd387, %fd49, %fd387;
$L__BB1_47:
	mov.u32 	%r523, %r520;
	mov.u32 	%r522, %r519;
	mul.f64 	%fd241, %fd399, %fd399;
	fma.rn.f64 	%fd242, %fd400, %fd400, %fd241;
	fma.rn.f64 	%fd243, %fd398, %fd398, %fd242;
	fma.rn.f64 	%fd244, %fd397, %fd397, %fd243;
	fma.rn.f64 	%fd245, %fd396, %fd396, %fd244;
	fma.rn.f64 	%fd246, %fd395, %fd395, %fd245;
	fma.rn.f64 	%fd247, %fd394, %fd394, %fd246;
	fma.rn.f64 	%fd248, %fd393, %fd393, %fd247;
	fma.rn.f64 	%fd249, %fd392, %fd392, %fd248;
	fma.rn.f64 	%fd250, %fd391, %fd391, %fd249;
	fma.rn.f64 	%fd251, %fd390, %fd390, %fd250;
	fma.rn.f64 	%fd252, %fd389, %fd389, %fd251;
	fma.rn.f64 	%fd253, %fd388, %fd388, %fd252;
	fma.rn.f64 	%fd254, %fd387, %fd387, %fd253;
	mad.lo.s32 	%r392, %r27, 120, %r242;
	st.shared.f64 	[%r392], %fd400;
	st.shared.f64 	[%r392+8], %fd399;
	st.shared.f64 	[%r392+16], %fd398;
	st.shared.f64 	[%r392+24], %fd397;
	st.shared.f64 	[%r392+32], %fd396;
	st.shared.f64 	[%r392+40], %fd395;
	st.shared.f64 	[%r392+48], %fd394;
	st.shared.f64 	[%r392+56], %fd393;
	st.shared.f64 	[%r392+64], %fd392;
	st.shared.f64 	[%r392+72], %fd391;
	st.shared.f64 	[%r392+80], %fd390;
	st.shared.f64 	[%r392+88], %fd389;
	st.shared.f64 	[%r392+96], %fd388;
	st.shared.f64 	[%r392+104], %fd387;
	st.shared.f64 	[%r392+112], %fd254;
	mov.u32 	%r519, %r513;
	mov.u32 	%r520, %r514;
	mov.u32 	%r521, %r515;
	mov.u32 	%r524, %r518;
$L__BB1_48:
	bar.sync 	0;
	mov.u32 	%r514, %r519;
	mov.u32 	%r515, %r520;
	mov.u32 	%r519, %r521;
	mov.u32 	%r530, %r524;
$L__BB1_49:
	add.s32 	%r501, %r501, 1;
	setp.ne.s32 	%p28, %r501, 5000;
	mov.u32 	%r524, %r530;
	mov.u32 	%r521, %r519;
	mov.u32 	%r520, %r515;
	mov.u32 	%r519, %r514;
	@%p28 bra 	$L__BB1_1;
	setp.ne.s32 	%p29, %r27, 0;
	bar.sync 	0;
	@%p29 bra 	$L__BB1_67;
	add.u64 	%rd50, %SP, 0;
	add.u64 	%rd2, %SPL, 0;
	mov.b32 	%r531, 0;
	mov.u32 	%r394, _ZZ16geneticAlgorithmP17curandStateXORWOWE15blockPopulation;
	mov.u64 	%rd51, $str;
	mov.u64 	%rd54, $str$1;
	mov.u64 	%rd56, $str$2;
$L__BB1_52:
	mad.lo.s32 	%r395, %r531, 120, %r394;
	ld.shared.f64 	%fd255, [%r395+112];
	st.local.f64 	[%rd2], %fd255;
	cvta.global.u64 	%rd52, %rd51;
	{ // callseq 14, 0
	.param .b64 param0;
	st.param.b64 	[param0], %rd52;
	.param .b64 param1;
	st.param.b64 	[param1], %rd50;
	.param .b32 retval0;
	call.uni (retval0), 
	vprintf, 
	(
	param0, 
	param1
	);
	ld.param.b32 	%r396, [retval0];
	} // callseq 14
	ld.shared.f64 	%fd256, [%r395];
	st.local.f64 	[%rd2], %fd256;
	cvta.global.u64 	%rd55, %rd54;
	{ // callseq 15, 0
	.param .b64 param0;
	st.param.b64 	[param0], %rd55;
	.param .b64 param1;
	st.param.b64 	[param1], %rd50;
	.param .b32 retval0;
	call.uni (retval0), 
	vprintf, 
	(
	param0, 
	param1
	);
	ld.param.b32 	%r398, [retval0];
	} // callseq 15
	ld.shared.f64 	%fd257, [%r395+8];
	st.local.f64 	[%rd2], %fd257;
	{ // callseq 16, 0
	.param .b64 param0;
	st.param.b64 	[param0], %rd55;
	.param .b64 param1;
	st.param.b64 	[param1], %rd50;
	.param .b32 retval0;
	call.uni (retval0), 
	vprintf, 
	(
	param0, 
	param1
	);
	ld.param.b32 	%r400, [retval0];
	} // callseq 16
	ld.shared.f64 	%fd258, [%r395+16];
	st.local.f64 	[%rd2], %fd258;
	{ // callseq 17, 0
	.param .b64 param0;
	st.param.b64 	[param0], %rd55;
	.param .b64 param1;
	st.param.b64 	[param1], %rd50;
	.param .b32 retval0;
	call.uni (retval0), 
	vprintf, 
	(
	param0, 
	param1
	);
	ld.param.b32 	%r402, [retval0];
	} // callseq 17
	ld.shared.f64 	%fd259, [%r395+24];
	st.local.f64 	[%rd2], %fd259;
	{ // callseq 18, 0
	.param .b64 param0;
	st.param.b64 	[param0], %rd55;
	.param .b64 param1;
	st.param.b64 	[param1], %rd50;
	.param .b32 retval0;
	call.uni (retval0), 
	vprintf, 
	(
	param0, 
	param1
	);
	ld.param.b32 	%r404, [retval0];
	} // callseq 18
	ld.shared.f64 	%fd260, [%r395+32];
	st.local.f64 	[%rd2], %fd260;
	{ // callseq 19, 0
	.param .b64 param0;
	st.param.b64 	[param0], %rd55;
	.param .b64 param1;
	st.param.b64 	[param1], %rd50;
	.param .b32 retval0;
	call.uni (retval0), 
	vprintf, 
	(
	param0, 
	param1
	);
	ld.param.b32 	%r406, [retval0];
	} // callseq 19
	ld.shared.f64 	%fd261, [%r395+40];
	st.local.f64 	[%rd2], %fd261;
	{ // callseq 20, 0
	.param .b64 param0;
	st.param.b64 	[param0], %rd55;
	.param .b64 param1;
	st.param.b64 	[param1], %rd50;
	.param .b32 retval0;
	call.uni (retval0), 
	vprintf, 
	(
	param0, 
	param1
	);
	ld.param.b32 	%r408, [retval0];
	} // callseq 20
	ld.shared.f64 	%fd262, [%r395+48];
	st.local.f64 	[%rd2], %fd262;
	{ // callseq 21, 0
	.param .b64 param0;
	st.param.b64 	[param0], %rd55;
	.param .b64 param1;
	st.param.b64 	[param1], %rd50;
	.param .b32 retval0;
	call.uni (retval0), 
	vprintf, 
	(
	param0, 
	param1
	);
	ld.param.b32 	%r410, [retval0];
	} // callseq 21
	ld.shared.f64 	%fd263, [%r395+56];
	st.local.f64 	[%rd2], %fd263;
	{ // callseq 22, 0
	.param .b64 param0;
	st.param.b64 	[param0], %rd55;
	.param .b64 param1;
	st.param.b64 	[param1], %rd50;
	.param .b32 retval0;
	call.uni (retval0), 
	vprintf, 
	(
	param0, 
	param1
	);
	ld.param.b32 	%r412, [retval0];
	} // callseq 22
	ld.shared.f64 	%fd264, [%r395+64];
	st.local.f64 	[%rd2], %fd264;
	{ // callseq 23, 0
	.param .b64 param0;
	st.param.b64 	[param0], %rd55;
	.param .b64 param1;
	st.param.b64 	[param1], %rd50;
	.param .b32 retval0;
	call.uni (retval0), 
	vprintf, 
	(
	param0, 
	param1
	);
	ld.param.b32 	%r414, [retval0];
	} // callseq 23
	ld.shared.f64 	%fd265, [%r395+72];
	st.local.f64 	[%rd2], %fd265;
	{ // callseq 24, 0
	.param .b64 param0;
	st.param.b64 	[param0], %rd55;
	.param .b64 param1;
	st.param.b64 	[param1], %rd50;
	.param .b32 retval0;
	call.uni (retval0), 
	vprintf, 
	(
	param0, 
	param1
	);
	ld.param.b32 	%r416, [retval0];
	} // callseq 24
	ld.shared.f64 	%fd266, [%r395+80];
	st.local.f64 	[%rd2], %fd266;
	{ // callseq 25, 0
	.param .b64 param0;
	st.param.b64 	[param0], %rd55;
	.param .b64 param1;
	st.param.b64 	[param1], %rd50;
	.param .b32 retval0;
	call.uni (retval0), 
	vprintf, 
	(
	param0, 
	param1
	);
	ld.param.b32 	%r418, [retval0];
	} // callseq 25
	ld.shared.f64 	%fd267, [%r395+88];
	st.local.f64 	[%rd2], %fd267;
	{ // callseq 26, 0
	.param .b64 param0;
	st.param.b64 	[param0], %rd55;
	.param .b64 param1;
	st.param.b64 	[param1], %rd50;
	.param .b32 retval0;
	call.uni (retval0), 
	vprintf, 
	(
	param0, 
	param1
	);
	ld.param.b32 	%r420, [retval0];
	} // callseq 26
	ld.shared.f64 	%fd268, [%r395+96];
	st.local.f64 	[%rd2], %fd268;
	{ // callseq 27, 0
	.param .b64 param0;
	st.param.b64 	[param0], %rd55;
	.param .b64 param1;
	st.param.b64 	[param1], %rd50;
	.param .b32 retval0;
	call.uni (retval0), 
	vprintf, 
	(
	param0, 
	param1
	);
	ld.param.b32 	%r422, [retval0];
	} // callseq 27
	ld.shared.f64 	%fd269, [%r395+104];
	st.local.f64 	[%rd2], %fd269;
	{ // callseq 28, 0
	.param .b64 param0;
	st.param.b64 	[param0], %rd55;
	.param .b64 param1;
	st.param.b64 	[param1], %rd50;
	.param .b32 retval0;
	call.uni (retval0), 
	vprintf, 
	(
	param0, 
	param1
	);
	ld.param.b32 	%r424, [retval0];
	} // callseq 28
	cvta.global.u64 	%rd57, %rd56;
	{ // callseq 29, 0
	.param .b64 param0;
	st.param.b64 	[param0], %rd57;
	.param .b64 param1;
	st.param.b64 	[param1], 0;
	.param .b32 retval0;
	call.uni (retval0), 
	vprintf, 
	(
	param0, 
	param1
	);
	ld.param.b32 	%r426, [retval0];
	} // callseq 29
	ld.shared.f64 	%fd270, [%r395+232];
	st.local.f64 	[%rd2], %fd270;
	{ // callseq 30, 0
	.param .b64 param0;
	st.param.b64 	[param0], %rd52;
	.param .b64 param1;
	st.param.b64 	[param1], %rd50;
	.param .b32 retval0;
	call.uni (retval0), 
	vprintf, 
	(
	param0, 
	param1
	);
	ld.param.b32 	%r428, [retval0];
	} // callseq 30
	ld.shared.f64 	%fd271, [%r395+120];
	st.local.f64 	[%rd2], %fd271;
	{ // callseq 31, 0
	.param .b64 param0;
	st.param.b64 	[param0], %rd55;
	.param .b64 param1;
	st.param.b64 	[param1], %rd50;
	.param .b32 retval0;
	call.uni (retval0), 
	vprintf, 
	(
	param0, 
	param1
	);
	ld.param.b32 	%r430, [retval0];
	} // callseq 31
	ld.shared.f64 	%fd272, [%r395+128];
	st.local.f64 	[%rd2], %fd272;
	{ // callseq 32, 0
	.param .b64 param0;
	st.param.b64 	[param0], %rd55;
	.param .b64 param1;
	st.param.b64 	[param1], %rd50;
	.param .b32 retval0;
	call.uni (retval0), 
	vprintf, 
	(
	param0, 
	param1
	);
	ld.param.b32 	%r432, [retval0];
	} // callseq 32
	ld.shared.f64 	%fd273, [%r395+136];
	st.local.f64 	[%rd2], %fd273;
	{ // callseq 33, 0
	.param .b64 param0;
	st.param.b64 	[param0], %rd55;
	.param .b64 param1;
	st.param.b64 	[param1], %rd50;
	.param .b32 retval0;
	call.uni (retval0), 
	vprintf, 
	(
	param0, 
	param1
	);
	ld.param.b32 	%r434, [retval0];
	} // callseq 33
	ld.shared.f64 	%fd274, [%r395+144];
	st.local.f64 	[%rd2], %fd274;
	{ // callseq 34, 0
	.param .b64 param0;
	st.param.b64 	[param0], %rd55;
	.param .b64 param1;
	st.param.b64 	[param1], %rd50;
	.param .b32 retval0;
	call.uni (retval0), 
	vprintf, 
	(
	param0, 
	param1
	);
	ld.param.b32 	%r436, [retval0];
	} // callseq 34
	ld.shared.f64 	%fd275, [%r395+152];
	st.local.f64 	[%rd2], %fd275;
	{ // callseq 35, 0
	.param .b64 param0;
	st.param.b64 	[param0], %rd55;
	.param .b64 param1;
	st.param.b64 	[param1], %rd50;
	.param .b32 retval0;
	call.uni (retval0), 
	vprintf, 
	(
	param0, 
	param1
	);
	ld.param.b32 	%r438, [retval0];
	} // callseq 35
	ld.shared.f64 	%fd276, [%r395+160];
	st.local.f64 	[%rd2], %fd276;
	{ // callseq 36, 0
	.param .b64 param0;
	st.param.b64 	[param0], %rd55;
	.param .b64 param1;
	st.param.b64 	[param1], %rd50;
	.param .b32 retval0;
	call.uni (retval0), 
	vprintf, 
	(
	param0, 
	param1
	);
	ld.param.b32 	%r440, [retval0];
	} // callseq 36
	ld.shared.f64 	%fd277, [%r395+168];
	st.local.f64 	[%rd2], %fd277;
	{ // callseq 37, 0
	.param .b64 param0;
	st.param.b64 	[param0], %rd55;
	.param .b64 param1;
	st.param.b64 	[param1], %rd50;
	.param .b32 retval0;
	call.uni (retval0), 
	vprintf, 
	(
	param0, 
	param1
	);
	ld.param.b32 	%r442, [retval0];
	} // callseq 37
	ld.shared.f64 	%fd278, [%r395+176];
	st.local.f64 	[%rd2], %fd278;
	{ // callseq 38, 0
	.param .b64 param0;
	st.param.b64 	[param0], %rd55;
	.param .b64 param1;
	st.param.b64 	[param1], %rd50;
	.param .b32 retval0;
	call.uni (retval0), 
	vprintf, 
	(
	param0, 
	param1
	);
	ld.param.b32 	%r444, [retval0];
	} // callseq 38
	ld.shared.f64 	%fd279, [%r395+184];
	st.local.f64 	[%rd2], %fd279;
	{ // callseq 39, 0
	.param .b64 param0;
	st.param.b64 	[param0], %rd55;
	.param .b64 param1;
	st.param.b64 	[param1], %rd50;
	.param .b32 retval0;
	call.uni (retval0), 
	vprintf, 
	(
	param0, 
	param1
	);
	ld.param.b32 	%r446, [retval0];
	} // callseq 39
	ld.shared.f64 	%fd280, [%r395+192];
	st.local.f64 	[%rd2], %fd280;
	{ // callseq 40, 0
	.param .b64 param0;
	st.param.b64 	[param0], %rd55;
	.param .b64 param1;
	st.param.b64 	[param1], %rd50;
	.param .b32 retval0;
	call.uni (retval0), 
	vprintf, 
	(
	param0, 
	param1
	);
	ld.param.b32 	%r448, [retval0];
	} // callseq 40
	ld.shared.f64 	%fd281, [%r395+200];
	st.local.f64 	[%rd2], %fd281;
	{ // callseq 41, 0
	.param .b64 param0;
	st.param.b64 	[param0], %rd55;
	.param .b64 param1;
	st.param.b64 	[param1], %rd50;
	.param .b32 retval0;
	call.uni (retval0), 
	vprintf, 
	(
	param0, 
	param1
	);
	ld.param.b32 	%r450, [retval0];
	} // callseq 41
	ld.shared.f64 	%fd282, [%r395+208];
	st.local.f64 	[%rd2], %fd282;
	{ // callseq 42, 0
	.param .b64 param0;
	st.param.b64 	[param0], %rd55;
	.param .b64 param1;
	st.param.b64 	[param1], %rd50;
	.param .b32 retval0;
	call.uni (retval0), 
	vprintf, 
	(
	param0, 
	param1
	);
	ld.param.b32 	%r452, [retval0];
	} // callseq 42
	ld.shared.f64 	%fd283, [%r395+216];
	st.local.f64 	[%rd2], %fd283;
	{ // callseq 43, 0
	.param .b64 param0;
	st.param.b64 	[param0], %rd55;
	.param .b64 param1;
	st.param.b64 	[param1], %rd50;
	.param .b32 retval0;
	call.uni (retval0), 
	vprintf, 
	(
	param0, 
	param1
	);
	ld.param.b32 	%r454, [retval0];
	} // callseq 43
	ld.shared.f64 	%fd284, [%r395+224];
	st.local.f64 	[%rd2], %fd284;
	{ // callseq 44, 0
	.param .b64 param0;
	st.param.b64 	[param0], %rd55;
	.param .b64 param1;
	st.param.b64 	[param1], %rd50;
	.param .b32 retval0;
	call.uni (retval0), 
	vprintf, 
	(
	param0, 
	param1
	);
	ld.param.b32 	%r456, [retval0];
	} // callseq 44
	{ // callseq 45, 0
	.param .b64 param0;
	st.param.b64 	[param0], %rd57;
	.param .b64 param1;
	st.param.b64 	[param1], 0;
	.param .b32 retval0;
	call.uni (retval0), 
	vprintf, 
	(
	param0, 
	param1
	);
	ld.param.b32 	%r458, [retval0];
	} // callseq 45
	add.s32 	%r531, %r531, 2;
	setp.ne.s32 	%p30, %r531, 100;
	@%p30 bra 	$L__BB1_52;
	mov.u64 	%rd58, $str$4;
	cvta.global.u64 	%rd59, %rd58;
	{ // callseq 46, 0
	.param .b64 param0;
	st.param.b64 	[param0], %rd59;
	.param .b64 param1;
	st.param.b64 	[param1], 0;
	.param .b32 retval0;
	call.uni (retval0), 
	vprintf, 
	(
	param0, 
	param1
	);
	ld.param.b32 	%r462, [retval0];
	} // callseq 46
	mov.b32 	%r533, 0;
	mov.b32 	%r532, 99;
$L__BB1_54:
	max.s32 	%r73, %r532, 1;
	setp.gt.u32 	%p31, %r533, 98;
	@%p31 bra 	$L__BB1_65;
	setp.lt.s32 	%p32, %r532, 2;
	mov.b32 	%r536, 0;
	@%p32 bra 	$L__BB1_62;
	ld.shared.f64 	%fd401, [_ZZ16geneticAlgorithmP17curandStateXORWOWE15blockPopulation+112];
	mov.u32 	%r466, _ZZ16geneticAlgorithmP17curandStateXORWOWE15blockPopulation;
	add.s32 	%r534, %r466, 176;
	and.b32  	%r467, %r73, 2147483646;
	neg.s32 	%r535, %r467;
$L__BB1_57:
	ld.shared.f64 	%fd402, [%r534+56];
	setp.leu.f64 	%p33, %fd401, %fd402;
	@%p33 bra 	$L__BB1_59;
	ld.shared.f64 	%fd285, [%r534+-56];
	ld.shared.f64 	%fd286, [%r534+-48];
	ld.shared.f64 	%fd287, [%r534+-40];
	ld.shared.f64 	%fd288, [%r534+-32];
	ld.shared.f64 	%fd289, [%r534+-24];
	ld.shared.f64 	%fd290, [%r534+-16];
	ld.shared.f64 	%fd291, [%r534+-8];
	ld.shared.f64 	%fd292, [%r534];
	ld.shared.f64 	%fd293, [%r534+8];
	ld.shared.f64 	%fd294, [%r534+16];
	ld.shared.f64 	%fd295, [%r534+24];
	ld.shared.f64 	%fd296, [%r534+32];
	ld.shared.f64 	%fd297, [%r534+40];
	ld.shared.f64 	%fd298, [%r534+48];
	ld.shared.f64 	%fd299, [%r534+-176];
	ld.shared.f64 	%fd300, [%r534+-168];
	ld.shared.f64 	%fd301, [%r534+-160];
	ld.shared.f64 	%fd302, [%r534+-152];
	ld.shared.f64 	%fd303, [%r534+-144];
	ld.shared.f64 	%fd304, [%r534+-136];
	ld.shared.f64 	%fd305, [%r534+-128];
	ld.shared.f64 	%fd306, [%r534+-120];
	ld.shared.f64 	%fd307, [%r534+-112];
	ld.shared.f64 	%fd308, [%r534+-104];
	ld.shared.f64 	%fd309, [%r534+-96];
	ld.shared.f64 	%fd310, [%r534+-88];
	ld.shared.f64 	%fd311, [%r534+-80];
	ld.shared.f64 	%fd312, [%r534+-72];
	st.shared.f64 	[%r534+-56], %fd299;
	st.shared.f64 	[%r534+-48], %fd300;
	st.shared.f64 	[%r534+-40], %fd301;
	st.shared.f64 	[%r534+-32], %fd302;
	st.shared.f64 	[%r534+-24], %fd303;
	st.shared.f64 	[%r534+-16], %fd304;
	st.shared.f64 	[%r534+-8], %fd305;
	st.shared.f64 	[%r534], %fd306;
	st.shared.f64 	[%r534+8], %fd307;
	st.shared.f64 	[%r534+16], %fd308;
	st.shared.f64 	[%r534+24], %fd309;
	st.shared.f64 	[%r534+32], %fd310;
	st.shared.f64 	[%r534+40], %fd311;
	st.shared.f64 	[%r534+48], %fd312;
	st.shared.f64 	[%r534+56], %fd401;
	st.shared.f64 	[%r534+-176], %fd285;
	st.shared.f64 	[%r534+-168], %fd286;
	st.shared.f64 	[%r534+-160], %fd287;
	st.shared.f64 	[%r534+-152], %fd288;
	st.shared.f64 	[%r534+-144], %fd289;
	st.shared.f64 	[%r534+-136], %fd290;
	st.shared.f64 	[%r534+-128], %fd291;
	st.shared.f64 	[%r534+-120], %fd292;
	st.shared.f64 	[%r534+-112], %fd293;
	st.shared.f64 	[%r534+-104], %fd294;
	st.shared.f64 	[%r534+-96], %fd295;
	st.shared.f64 	[%r534+-88], %fd296;
	st.shared.f64 	[%r534+-80], %fd297;
	st.shared.f64 	[%r534+-72], %fd298;
	st.shared.f64 	[%r534+-64], %fd402;
	mov.f64 	%fd402, %fd401;
$L__BB1_59:
	ld.shared.f64 	%fd401, [%r534+176];
	setp.leu.f64 	%p34, %fd402, %fd401;
	@%p34 bra 	$L__BB1_61;
	ld.shared.f64 	%fd313, [%r534+64];
	ld.shared.f64 	%fd314, [%r534+72];
	ld.shared.f64 	%fd315, [%r534+80];
	ld.shared.f64 	%fd316, [%r534+88];
	ld.shared.f64 	%fd317, [%r534+96];
	ld.shared.f64 	%fd318, [%r534+104];
	ld.shared.f64 	%fd319, [%r534+112];
	ld.shared.f64 	%fd320, [%r534+120];
	ld.shared.f64 	%fd321, [%r534+128];
	ld.shared.f64 	%fd322, [%r534+136];
	ld.shared.f64 	%fd323, [%r534+144];
	ld.shared.f64 	%fd324, [%r534+152];
	ld.shared.f64 	%fd325, [%r534+160];
	ld.shared.f64 	%fd326, [%r534+168];
	ld.shared.f64 	%fd327, [%r534+-56];
	ld.shared.f64 	%fd328, [%r534+-48];
	ld.shared.f64 	%fd329, [%r534+-40];
	ld.shared.f64 	%fd330, [%r534+-32];
	ld.shared.f64 	%fd331, [%r534+-24];
	ld.shared.f64 	%fd332, [%r534+-16];
	ld.shared.f64 	%fd333, [%r534+-8];
	ld.shared.f64 	%fd334, [%r534];
	ld.shared.f64 	%fd335, [%r534+8];
	ld.shared.f64 	%fd336, [%r534+16];
	ld.shared.f64 	%fd337, [%r534+24];
	ld.shared.f64 	%fd338, [%r534+32];
	ld.shared.f64 	%fd339, [%r534+40];
	ld.shared.f64 	%fd340, [%r534+48];
	st.shared.f64 	[%r534+64], %fd327;
	st.shared.f64 	[%r534+72], %fd328;
	st.shared.f64 	[%r534+80], %fd329;
	st.shared.f64 	[%r534+88], %fd330;
	st.shared.f64 	[%r534+96], %fd331;
	st.shared.f64 	[%r534+104], %fd332;
	st.shared.f64 	[%r534+112], %fd333;
	st.shared.f64 	[%r534+120], %fd334;
	st.shared.f64 	[%r534+128], %fd335;
	st.shared.f64 	[%r534+136], %fd336;
	st.shared.f64 	[%r534+144], %fd337;
	st.shared.f64 	[%r534+152], %fd338;
	st.shared.f64 	[%r534+160], %fd339;
	st.shared.f64 	[%r534+168], %fd340;
	st.shared.f64 	[%r534+176], %fd402;
	st.shared.f64 	[%r534+-56], %fd313;
	st.shared.f64 	[%r534+-48], %fd314;
	st.shared.f64 	[%r534+-40], %fd315;
	st.shared.f64 	[%r534+-32], %fd316;
	st.shared.f64 	[%r534+-24], %fd317;
	st.shared.f64 	[%r534+-16], %fd318;
	st.shared.f64 	[%r534+-8], %fd319;
	st.shared.f64 	[%r534], %fd320;
	st.shared.f64 	[%r534+8], %fd321;
	st.shared.f64 	[%r534+16], %fd322;
	st.shared.f64 	[%r534+24], %fd323;
	st.shared.f64 	[%r534+32], %fd324;
	st.shared.f64 	[%r534+40], %fd325;
	st.shared.f64 	[%r534+48], %fd326;
	st.shared.f64 	[%r534+56], %fd401;
	mov.f64 	%fd401, %fd402;
$L__BB1_61:
	and.b32  	%r536, %r73, 2147483646;
	add.s32 	%r535, %r535, 2;
	add.s32 	%r534, %r534, 240;
	setp.ne.s32 	%p35, %r535, 0;
	@%p35 bra 	$L__BB1_57;
$L__BB1_62:
	and.b32  	%r468, %r73, 1;
	setp.eq.b32 	%p36, %r468, 1;
	not.pred 	%p37, %p36;
	@%p37 bra 	$L__BB1_65;
	mov.u32 	%r469, _ZZ16geneticAlgorithmP17curandStateXORWOWE15blockPopulation;
	mad.lo.s32 	%r470, %r536, 120, %r469;
	add.s32 	%r81, %r470, 112;
	ld.shared.f64 	%fd71, [%r470+112];
	ld.shared.f64 	%fd72, [%r470+232];
	setp.leu.f64 	%p38, %fd71, %fd72;
	@%p38 bra 	$L__BB1_65;
	ld.shared.f64 	%fd341, [%r81+8];
	ld.shared.f64 	%fd342, [%r81+16];
	ld.shared.f64 	%fd343, [%r81+24];
	ld.shared.f64 	%fd344, [%r81+32];
	ld.shared.f64 	%fd345, [%r81+40];
	ld.shared.f64 	%fd346, [%r81+48];
	ld.shared.f64 	%fd347, [%r81+56];
	ld.shared.f64 	%fd348, [%r81+64];
	ld.shared.f64 	%fd349, [%r81+72];
	ld.shared.f64 	%fd350, [%r81+80];
	ld.shared.f64 	%fd351, [%r81+88];
	ld.shared.f64 	%fd352, [%r81+96];
	ld.shared.f64 	%fd353, [%r81+104];
	ld.shared.f64 	%fd354, [%r81+112];
	ld.shared.f64 	%fd355, [%r81+-112];
	ld.shared.f64 	%fd356, [%r81+-104];
	ld.shared.f64 	%fd357, [%r81+-96];
	ld.shared.f64 	%fd358, [%r81+-88];
	ld.shared.f64 	%fd359, [%r81+-80];
	ld.shared.f64 	%fd360, [%r81+-72];
	ld.shared.f64 	%fd361, [%r81+-64];
	ld.shared.f64 	%fd362, [%r81+-56];
	ld.shared.f64 	%fd363, [%r81+-48];
	ld.shared.f64 	%fd364, [%r81+-40];
	ld.shared.f64 	%fd365, [%r81+-32];
	ld.shared.f64 	%fd366, [%r81+-24];
	ld.shared.f64 	%fd367, [%r81+-16];
	ld.shared.f64 	%fd368, [%r81+-8];
	st.shared.f64 	[%r81+8], %fd355;
	st.shared.f64 	[%r81+16], %fd356;
	st.shared.f64 	[%r81+24], %fd357;
	st.shared.f64 	[%r81+32], %fd358;
	st.shared.f64 	[%r81+40], %fd359;
	st.shared.f64 	[%r81+48], %fd360;
	st.shared.f64 	[%r81+56], %fd361;
	st.shared.f64 	[%r81+64], %fd362;
	st.shared.f64 	[%r81+72], %fd363;
	st.shared.f64 	[%r81+80], %fd364;
	st.shared.f64 	[%r81+88], %fd365;
	st.shared.f64 	[%r81+96], %fd366;
	st.shared.f64 	[%r81+104], %fd367;
	st.shared.f64 	[%r81+112], %fd368;
	st.shared.f64 	[%r81+120], %fd71;
	st.shared.f64 	[%r81+-112], %fd341;
	st.shared.f64 	[%r81+-104], %fd342;
	st.shared.f64 	[%r81+-96], %fd343;
	st.shared.f64 	[%r81+-88], %fd344;
	st.shared.f64 	[%r81+-80], %fd345;
	st.shared.f64 	[%r81+-72], %fd346;
	st.shared.f64 	[%r81+-64], %fd347;
	st.shared.f64 	[%r81+-56], %fd348;
	st.shared.f64 	[%r81+-48], %fd349;
	st.shared.f64 	[%r81+-40], %fd350;
	st.shared.f64 	[%r81+-32], %fd351;
	st.shared.f64 	[%r81+-24], %fd352;
	st.shared.f64 	[%r81+-16], %fd353;
	st.shared.f64 	[%r81+-8], %fd354;
	st.shared.f64 	[%r81], %fd72;
$L__BB1_65:
	add.s32 	%r533, %r533, 1;
	add.s32 	%r532, %r532, -1;
	setp.ne.s32 	%p39, %r533, 100;
	@%p39 bra 	$L__BB1_54;
	ld.shared.f64 	%fd369, [_ZZ16geneticAlgorithmP17curandStateXORWOWE15blockPopulation];
	add.u64 	%rd60, %SP, 8;
	add.u64 	%rd61, %SPL, 8;
	st.local.f64 	[%rd61], %fd369;
	mov.u64 	%rd62, $str$5;
	cvta.global.u64 	%rd63, %rd62;
	{ // callseq 47, 0
	.param .b64 param0;
	st.param.b64 	[param0], %rd63;
	.param .b64 param1;
	st.param.b64 	[param1], %rd60;
	.param .b32 retval0;
	call.uni (retval0), 
	vprintf, 
	(
	param0, 
	param1
	);
	ld.param.b32 	%r471, [retval0];
	} // callseq 47
	ld.shared.f64 	%fd370, [_ZZ16geneticAlgorithmP17curandStateXORWOWE15blockPopulation+8];
	st.local.f64 	[%rd61], %fd370;
	{ // callseq 48, 0
	.param .b64 param0;
	st.param.b64 	[param0], %rd63;
	.param .b64 param1;
	st.param.b64 	[param1], %rd60;
	.param .b32 retval0;
	call.uni (retval0), 
	vprintf, 
	(
	param0, 
	param1
	);
	ld.param.b32 	%r473, [retval0];
	} // callseq 48
	ld.shared.f64 	%fd371, [_ZZ16geneticAlgorithmP17curandStateXORWOWE15blockPopulation+16];
	st.local.f64 	[%rd61], %fd371;
	{ // callseq 49, 0
	.param .b64 param0;
	st.param.b64 	[param0], %rd63;
	.param .b64 param1;
	st.param.b64 	[param1], %rd60;
	.param .b32 retval0;
	call.uni (retval0), 
	vprintf, 
	(
	param0, 
	param1
	);
	ld.param.b32 	%r475, [retval0];
	} // callseq 49
	ld.shared.f64 	%fd372, [_ZZ16geneticAlgorithmP17curandStateXORWOWE15blockPopulation+24];
	st.local.f64 	[%rd61], %fd372;
	{ // callseq 50, 0
	.param .b64 param0;
	st.param.b64 	[param0], %rd63;
	.param .b64 param1;
	st.param.b64 	[param1], %rd60;
	.param .b32 retval0;
	call.uni (retval0), 
	vprintf, 
	(
	param0, 
	param1
	);
	ld.param.b32 	%r477, [retval0];
	} // callseq 50
	ld.shared.f64 	%fd373, [_ZZ16geneticAlgorithmP17curandStateXORWOWE15blockPopulation+32];
	st.local.f64 	[%rd61], %fd373;
	{ // callseq 51, 0
	.param .b64 param0;
	st.param.b64 	[param0], %rd63;
	.param .b64 param1;
	st.param.b64 	[param1], %rd60;
	.param .b32 retval0;
	call.uni (retval0), 
	vprintf, 
	(
	param0, 
	param1
	);
	ld.param.b32 	%r479, [retval0];
	} // callseq 51
	ld.shared.f64 	%fd374, [_ZZ16geneticAlgorithmP17curandStateXORWOWE15blockPopulation+40];
	st.local.f64 	[%rd61], %fd374;
	{ // callseq 52, 0
	.param .b64 param0;
	st.param.b64 	[param0], %rd63;
	.param .b64 param1;
	st.param.b64 	[param1], %rd60;
	.param .b32 retval0;
	call.uni (retval0), 
	vprintf, 
	(
	param0, 
	param1
	);
	ld.param.b32 	%r481, [retval0];
	} // callseq 52
	ld.shared.f64 	%fd375, [_ZZ16geneticAlgorithmP17curandStateXORWOWE15blockPopulation+48];
	st.local.f64 	[%rd61], %fd375;
	{ // callseq 53, 0
	.param .b64 param0;
	st.param.b64 	[param0], %rd63;
	.param .b64 param1;
	st.param.b64 	[param1], %rd60;
	.param .b32 retval0;
	call.uni (retval0), 
	vprintf, 
	(
	param0, 
	param1
	);
	ld.param.b32 	%r483, [retval0];
	} // callseq 53
	ld.shared.f64 	%fd376, [_ZZ16geneticAlgorithmP17curandStateXORWOWE15blockPopulation+56];
	st.local.f64 	[%rd61], %fd376;
	{ // callseq 54, 0
	.param .b64 param0;
	st.param.b64 	[param0], %rd63;
	.param .b64 param1;
	st.param.b64 	[param1], %rd60;
	.param .b32 retval0;
	call.uni (retval0), 
	vprintf, 
	(
	param0, 
	param1
	);
	ld.param.b32 	%r485, [retval0];
	} // callseq 54
	ld.shared.f64 	%fd377, [_ZZ16geneticAlgorithmP17curandStateXORWOWE15blockPopulation+64];
	st.local.f64 	[%rd61], %fd377;
	{ // callseq 55, 0
	.param .b64 param0;
	st.param.b64 	[param0], %rd63;
	.param .b64 param1;
	st.param.b64 	[param1], %rd60;
	.param .b32 retval0;
	call.uni (retval0), 
	vprintf, 
	(
	param0, 
	param1
	);
	ld.param.b32 	%r487, [retval0];
	} // callseq 55
	ld.shared.f64 	%fd378, [_ZZ16geneticAlgorithmP17curandStateXORWOWE15blockPopulation+72];
	st.local.f64 	[%rd61], %fd378;
	{ // callseq 56, 0
	.param .b64 param0;
	st.param.b64 	[param0], %rd63;
	.param .b64 param1;
	st.param.b64 	[param1], %rd60;
	.param .b32 retval0;
	call.uni (retval0), 
	vprintf, 
	(
	param0, 
	param1
	);
	ld.param.b32 	%r489, [retval0];
	} // callseq 56
	ld.shared.f64 	%fd379, [_ZZ16geneticAlgorithmP17curandStateXORWOWE15blockPopulation+80];
	st.local.f64 	[%rd61], %fd379;
	{ // callseq 57, 0
	.param .b64 param0;
	st.param.b64 	[param0], %rd63;
	.param .b64 param1;
	st.param.b64 	[param1], %rd60;
	.param .b32 retval0;
	call.uni (retval0), 
	vprintf, 
	(
	param0, 
	param1
	);
	ld.param.b32 	%r491, [retval0];
	} // callseq 57
	ld.shared.f64 	%fd380, [_ZZ16geneticAlgorithmP17curandStateXORWOWE15blockPopulation+88];
	st.local.f64 	[%rd61], %fd380;
	{ // callseq 58, 0
	.param .b64 param0;
	st.param.b64 	[param0], %rd63;
	.param .b64 param1;
	st.param.b64 	[param1], %rd60;
	.param .b32 retval0;
	call.uni (retval0), 
	vprintf, 
	(
	param0, 
	param1
	);
	ld.param.b32 	%r493, [retval0];
	} // callseq 58
	ld.shared.f64 	%fd381, [_ZZ16geneticAlgorithmP17curandStateXORWOWE15blockPopulation+96];
	st.local.f64 	[%rd61], %fd381;
	{ // callseq 59, 0
	.param .b64 param0;
	st.param.b64 	[param0], %rd63;
	.param .b64 param1;
	st.param.b64 	[param1], %rd60;
	.param .b32 retval0;
	call.uni (retval0), 
	vprintf, 
	(
	param0, 
	param1
	);
	ld.param.b32 	%r495, [retval0];
	} // callseq 59
	ld.shared.f64 	%fd382, [_ZZ16geneticAlgorithmP17curandStateXORWOWE15blockPopulation+104];
	st.local.f64 	[%rd61], %fd382;
	{ // callseq 60, 0
	.param .b64 param0;
	st.param.b64 	[param0], %rd63;
	.param .b64 param1;
	st.param.b64 	[param1], %rd60;
	.param .b32 retval0;
	call.uni (retval0), 
	vprintf, 
	(
	param0, 
	param1
	);
	ld.param.b32 	%r497, [retval0];
	} // callseq 60
	ld.shared.f64 	%fd383, [_ZZ16geneticAlgorithmP17curandStateXORWOWE15blockPopulation+112];
	st.local.f64 	[%rd61], %fd383;
	mov.u64 	%rd64, $str$6;
	cvta.global.u64 	%rd65, %rd64;
	{ // callseq 61, 0
	.param .b64 param0;
	st.param.b64 	[param0], %rd65;
	.param .b64 param1;
	st.param.b64 	[param1], %rd60;
	.param .b32 retval0;
	call.uni (retval0), 
	vprintf, 
	(
	param0, 
	param1
	);
	ld.param.b32 	%r499, [retval0];
	} // callseq 61
$L__BB1_67:
	bar.sync 	0;
	ret;

}


// ===== COMPILED SASS (sm_100) =====

	.target	sm_100

	.elftype	@"ET_EXEC"


//--------------------- .note.nv.tkinfo           --------------------------
	.section	.note.nv.tkinfo,"",@"SHT_NOTE"
	.sectionflags	@"SHF_NOTE_NV_TKINFO"
	.tkinfo
        /*0018*/ 	.word	0x00000002
        /*0030*/ 	.string	""
        /*0030*/ 	.string	"ptxas"
        /*0030*/ 	.string	"Cuda compilation tools, release 13.0, V13.0.88"
        /*0030*/ 	.string	"Build cuda_13.0.r13.0/compiler.36424714_0"
        /*0030*/ 	.string	"-arch sm_100 -m 64 "



//--------------------- .note.nv.cuinfo           --------------------------
	.section	.note.nv.cuinfo,"",@"SHT_NOTE"
	.sectionflags	@"SHF_NOTE_NV_CUINFO"
        /*0018*/ 	.short	0x0002
        /*001a*/ 	.short	0x0064
        /*001c*/ 	.short	0x0082
	.zero		2


//--------------------- .nv.info                  --------------------------
	.section	.nv.info,"",@"SHT_CUDA_INFO"
	.align	4


	//----- nvinfo : EIATTR_REGCOUNT
	.align		4
        /*0000*/ 	.byte	0x04, 0x2f
        /*0002*/ 	.short	(.L_17 - .L_16)
	.align		4
.L_16:
        /*0004*/ 	.word	index@(_Z17setupRandomStreamjP17curandStateXORWOW)
        /*0008*/ 	.word	0x0000001f


	//----- nvinfo : EIATTR_FRAME_SIZE
	.align		4
.L_17:
        /*000c*/ 	.byte	0x04, 0x11
        /*000e*/ 	.short	(.L_19 - .L_18)
	.align		4
.L_18:
        /*0010*/ 	.word	index@(_Z17setupRandomStreamjP17curandStateXORWOW)
        /*0014*/ 	.word	0x00000000


	//----- nvinfo : EIATTR_REGCOUNT
	.align		4
.L_19:
        /*0018*/ 	.byte	0x04, 0x2f
        /*001a*/ 	.short	(.L_21 - .L_20)
	.align		4
.L_20:
        /*001c*/ 	.word	index@(_Z16geneticAlgorithmP17curandStateXORWOW)
        /*0020*/ 	.word	0x0000005a


	//----- nvinfo : EIATTR_FRAME_SIZE
	.align		4
.L_21:
        /*0024*/ 	.byte	0x04, 0x11
        /*0026*/ 	.short	(.L_23 - .L_22)
	.align		4
.L_22:
        /*0028*/ 	.word	index@($__internal_0_$__cuda_sm20_div_rn_f64_full)
        /*002c*/ 	.word	0x00000010


	//----- nvinfo : EIATTR_FRAME_SIZE
	.align		4
.L_23:
        /*0030*/ 	.byte	0x04, 0x11
        /*0032*/ 	.short	(.L_25 - .L_24)
	.align		4
.L_24:
        /*0034*/ 	.word	index@(_Z16geneticAlgorithmP17curandStateXORWOW)
        /*0038*/ 	.word	0x00000010


	//----- nvinfo : EIATTR_MIN_STACK_SIZE
	.align		4
.L_25:
        /*003c*/ 	.byte	0x04, 0x12
        /*003e*/ 	.short	(.L_27 - .L_26)
	.align		4
.L_26:
        /*0040*/ 	.word	index@(_Z16geneticAlgorithmP17curandStateXORWOW)
        /*0044*/ 	.word	0x00000010


	//----- nvinfo : EIATTR_MIN_STACK_SIZE
	.align		4
.L_27:
        /*0048*/ 	.byte	0x04, 0x12
        /*004a*/ 	.short	(.L_29 - .L_28)
	.align		4
.L_28:
        /*004c*/ 	.word	index@(_Z17setupRandomStreamjP17curandStateXORWOW)
        /*0050*/ 	.word	0x00000000
.L_29:


//--------------------- .nv.compat                --------------------------
	.section	.nv.compat,"",@"SHT_CUDA_COMPAT_INFO"
	.align	4
        /*0000*/ 	.byte	0x02, 0x09, 0x00, 0x00, 0x02, 0x02, 0x01, 0x00, 0x02, 0x05, 0x05, 0x00, 0x03, 0x07, 0x01, 0x01
        /*0010*/ 	.byte	0x02, 0x03, 0x00, 0x00, 0x02, 0x06, 0x01, 0x00, 0x04, 0x0b, 0x08, 0x00, 0x01, 0x00, 0x00, 0x00
        /*0020*/ 	.byte	0x00, 0x00, 0x00, 0x00


//--------------------- .nv.info._Z16geneticAlgorithmP17curandStateXORWOW --------------------------
	.section	.nv.info._Z16geneticAlgorithmP17curandStateXORWOW,"",@"SHT_CUDA_INFO"
	.sectionflags	@""
	.align	4


	//----- nvinfo : EIATTR_CUDA_API_VERSION
	.align		4
        /*0000*/ 	.byte	0x04, 0x37
        /*0002*/ 	.short	(.L_31 - .L_30)
.L_30:
        /*0004*/ 	.word	0x00000082


	//----- nvinfo : EIATTR_KPARAM_INFO
	.align		4
.L_31:
        /*0008*/ 	.byte	0x04, 0x17
        /*000a*/ 	.short	(.L_33 - .L_32)
.L_32:
        /*000c*/ 	.word	0x00000000
        /*0010*/ 	.short	0x0000
        /*0012*/ 	.short	0x0000
        /*0014*/ 	.byte	0x00, 0xf5, 0x21, 0x00


	//----- nvinfo : EIATTR_SPARSE_MMA_MASK
	.align		4
.L_33:
        /*0018*/ 	.byte	0x03, 0x50
        /*001a*/ 	.short	0x0000


	//----- nvinfo : EIATTR_MAXREG_COUNT
	.align		4
        /*001c*/ 	.byte	0x03, 0x1b
        /*001e*/ 	.short	0x00ff


	//----- nvinfo : EIATTR_NUM_BARRIERS
	.align		4
        /*0020*/ 	.byte	0x02, 0x4c
        /*0022*/ 	.byte	0x01
	.zero		1


	//----- nvinfo : EIATTR_EXTERNS
	.align		4
        /*0024*/ 	.byte	0x04, 0x0f
        /*0026*/ 	.short	(.L_35 - .L_34)


	//   ....[0]....
	.align		4
.L_34:
        /*0028*/ 	.word	index@(vprintf)


	//----- nvinfo : EIATTR_MERCURY_ISA_VERSION
	.align		4
.L_35:
        /*002c*/ 	.byte	0x03, 0x5f
        /*002e*/ 	.short	0x0101


	//----- nvinfo : EIATTR_VRC_CTA_INIT_COUNT
	.align		4
        /*0030*/ 	.byte	0x02, 0x4a
	.zero		1
	.zero		1


	//----- nvinfo : EIATTR_SYSCALL_OFFSETS
	.align		4
        /*0034*/ 	.byte	0x04, 0x46
        /*0036*/ 	.short	(.L_37 - .L_36)


	//   ....[0]....
.L_36:
        /*0038*/ 	.word	0x00002800


	//   ....[1]....
        /*003c*/ 	.word	0x00002b50


	//   ....[2]....
        /*0040*/ 	.word	0x00002ea0


	//   ....[3]....
        /*0044*/ 	.word	0x000031f0


	//   ....[4]....
        /*0048*/ 	.word	0x00003540


	//   ....[5]....
        /*004c*/ 	.word	0x00003890


	//   ....[6]....
        /*0050*/ 	.word	0x00003be0


	//   ....[7]....
        /*0054*/ 	.word	0x00003f10


	//   ....[8]....
        /*0058*/ 	.word	0x00004260


	//   ....[9]....
        /*005c*/ 	.word	0x00004590


	//   ....[10]....
        /*0060*/ 	.word	0x000048e0


	//   ....[11]....
        /*0064*/ 	.word	0x00004c30


	//   ....[12]....
        /*0068*/ 	.word	0x00004f80


	//   ....[13]....
        /*006c*/ 	.word	0x000052e0


	//   ....[14]....
        /*0070*/ 	.word	0x00005790


	//   ....[15]....
        /*0074*/ 	.word	0x00005830


	//   ....[16]....
        /*0078*/ 	.word	0x000058d0


	//   ....[17]....
        /*007c*/ 	.word	0x00005970


	//   ....[18]....
        /*0080*/ 	.word	0x00005a10


	//   ....[19]....
        /*0084*/ 	.word	0x00005ab0


	//   ....[20]....
        /*0088*/ 	.word	0x00005b50


	//   ....[21]....
        /*008c*/ 	.word	0x00005bf0


	//   ....[22]....
        /*0090*/ 	.word	0x00005c90


	//   ....[23]....
        /*0094*/ 	.word	0x00005d30


	//   ....[24]....
        /*0098*/ 	.word	0x00005dd0


	//   ....[25]....
        /*009c*/ 	.word	0x00005e70


	//   ....[26]....
        /*00a0*/ 	.word	0x00005f10


	//   ....[27]....
        /*00a4*/ 	.word	0x00005fb0


	//   ....[28]....
        /*00a8*/ 	.word	0x00006050


	//   ....[29]....
        /*00ac*/ 	.word	0x000060c0


	//   ....[30]....
        /*00b0*/ 	.word	0x00006160


	//   ....[31]....
        /*00b4*/ 	.word	0x00006200


	//   ....[32]....
        /*00b8*/ 	.word	0x000062a0


	//   ....[33]....
        /*00bc*/ 	.word	0x00006340


	//   ....[34]....
        /*00c0*/ 	.word	0x000063e0


	//   ....[35]....
        /*00c4*/ 	.word	0x00006480


	//   ....[36]....
        /*00c8*/ 	.word	0x00006520


	//   ....[37]....
        /*00cc*/ 	.word	0x000065c0


	//   ....[38]....
        /*00d0*/ 	.word	0x00006660


	//   ....[39]....
        /*00d4*/ 	.word	0x00006700


	//   ....[40]....
        /*00d8*/ 	.word	0x000067a0


	//   ....[41]....
        /*00dc*/ 	.word	0x00006840


	//   ....[42]....
        /*00e0*/ 	.word	0x000068e0


	//   ....[43]....
        /*00e4*/ 	.word	0x00006980


	//   ....[44]....
        /*00e8*/ 	.word	0x00006a20


	//   ....[45]....
        /*00ec*/ 	.word	0x00006a90


	//   ....[46]....
        /*00f0*/ 	.word	0x00006b30


	//   ....[47]....
        /*00f4*/ 	.word	0x00007f60


	//   ....[48]....
        /*00f8*/ 	.word	0x00008030


	//   ....[49]....
        /*00fc*/ 	.word	0x00008100


	//   ....[50]....
        /*0100*/ 	.word	0x000081d0


	//   ....[51]....
        /*0104*/ 	.word	0x000082a0


	//   ....[52]....
        /*0108*/ 	.word	0x00008370


	//   ....[53]....
        /*010c*/ 	.word	0x00008440


	//   ....[54]....
        /*0110*/ 	.word	0x00008510


	//   ....[55]....
        /*0114*/ 	.word	0x000085e0


	//   ....[56]....
        /*0118*/ 	.word	0x000086b0


	//   ....[57]....
        /*011c*/ 	.word	0x00008780


	//   ....[58]....
        /*0120*/ 	.word	0x00008850


	//   ....[59]....
        /*0124*/ 	.word	0x00008920


	//   ....[60]....
        /*0128*/ 	.word	0x000089f0


	//   ....[61]....
        /*012c*/ 	.word	0x00008ac0


	//----- nvinfo : EIATTR_EXIT_INSTR_OFFSETS
	.align		4
.L_37:
        /*0130*/ 	.byte	0x04, 0x1c
        /*0132*/ 	.short	(.L_39 - .L_38)


	//   ....[0]....
.L_38:
        /*0134*/ 	.word	0x00008af0


	//----- nvinfo : EIATTR_CRS_STACK_SIZE
	.align		4
.L_39:
        /*0138*/ 	.byte	0x04, 0x1e
        /*013a*/ 	.short	(.L_41 - .L_40)
.L_40:
        /*013c*/ 	.word	0x00000000


	//----- nvinfo : EIATTR_CBANK_PARAM_SIZE
	.align		4
.L_41:
        /*0140*/ 	.byte	0x03, 0x19
        /*0142*/ 	.short	0x0008


	//----- nvinfo : EIATTR_PARAM_CBANK
	.align		4
        /*0144*/ 	.byte	0x04, 0x0a
        /*0146*/ 	.short	(.L_43 - .L_42)
	.align		4
.L_42:
        /*0148*/ 	.word	index@(.nv.constant0._Z16geneticAlgorithmP17curandStateXORWOW)
        /*014c*/ 	.short	0x0380
        /*014e*/ 	.short	0x0008


	//----- nvinfo : EIATTR_SW_WAR
	.align		4
.L_43:
        /*0150*/ 	.byte	0x04, 0x36
        /*0152*/ 	.short	(.L_45 - .L_44)
.L_44:
        /*0154*/ 	.word	0x00000008
.L_45:


//--------------------- .nv.info._Z17setupRandomStreamjP17curandStateXORWOW --------------------------
	.section	.nv.info._Z17setupRandomStreamjP17curandStateXORWOW,"",@"SHT_CUDA_INFO"
	.sectionflags	@""
	.align	4


	//----- nvinfo : EIATTR_CUDA_API_VERSION
	.align		4
        /*0000*/ 	.byte	0x04, 0x37
        /*0002*/ 	.short	(.L_47 - .L_46)
.L_46:
        /*0004*/ 	.word	0x00000082


	//----- nvinfo : EIATTR_KPARAM_INFO
	.align		4
.L_47:
        /*0008*/ 	.byte	0x04, 0x17
        /*000a*/ 	.short	(.L_49 - .L_48)
.L_48:
        /*000c*/ 	.word	0x00000000
        /*0010*/ 	.short	0x0001
        /*0012*/ 	.short	0x0008
        /*0014*/ 	.byte	0x00, 0xf5, 0x21, 0x00


	//----- nvinfo : EIATTR_KPARAM_INFO
	.align		4
.L_49:
        /*0018*/ 	.byte	0x04, 0x17
        /*001a*/ 	.short	(.L_51 - .L_50)
.L_50:
        /*001c*/ 	.word	0x00000000
        /*0020*/ 	.short	0x0000
        /*0022*/ 	.short	0x0000
        /*0024*/ 	.byte	0x00, 0xf0, 0x11, 0x00


	//----- nvinfo : EIATTR_SPARSE_MMA_MASK
	.align		4
.L_51:
        /*0028*/ 	.byte	0x03, 0x50
        /*002a*/ 	.short	0x0000


	//----- nvinfo : EIATTR_MAXREG_COUNT
	.align		4
        /*002c*/ 	.byte	0x03, 0x1b
        /*002e*/ 	.short	0x00ff


	//----- nvinfo : EIATTR_MERCURY_ISA_VERSION
	.align		4
        /*0030*/ 	.byte	0x03, 0x5f
        /*0032*/ 	.short	0x0101


	//----- nvinfo : EIATTR_VRC_CTA_INIT_COUNT
	.align		4
        /*0034*/ 	.byte	0x02, 0x4a
	.zero		1
	.zero		1


	//----- nvinfo : EIATTR_EXIT_INSTR_OFFSETS
	.align		4
        /*0038*/ 	.byte	0x04, 0x1c
        /*003a*/ 	.short	(.L_53 - .L_52)


	//   ....[0]....
.L_52:
        /*003c*/ 	.word	0x00000eb0


	//----- nvinfo : EIATTR_CRS_STACK_SIZE
	.align		4
.L_53:
        /*0040*/ 	.byte	0x04, 0x1e
        /*0042*/ 	.short	(.L_55 - .L_54)
.L_54:
        /*0044*/ 	.word	0x00000000


	//----- nvinfo : EIATTR_CBANK_PARAM_SIZE
	.align		4
.L_55:
        /*0048*/ 	.byte	0x03, 0x19
        /*004a*/ 	.short	0x0010


	//----- nvinfo : EIATTR_PARAM_CBANK
	.align		4
        /*004c*/ 	.byte	0x04, 0x0a
        /*004e*/ 	.short	(.L_57 - .L_56)
	.align		4
.L_56:
        /*0050*/ 	.word	index@(.nv.constant0._Z17setupRandomStreamjP17curandStateXORWOW)
        /*0054*/ 	.short	0x0380
        /*0056*/ 	.short	0x0010


	//----- nvinfo : EIATTR_SW_WAR
	.align		4
.L_57:
        /*0058*/ 	.byte	0x04, 0x36
        /*005a*/ 	.short	(.L_59 - .L_58)
.L_58:
        /*005c*/ 	.word	0x00000008
.L_59:


//--------------------- .nv.callgraph             --------------------------
	.section	.nv.callgraph,"",@"SHT_CUDA_CALLGRAPH"
	.align	4
	.sectionentsize	8
	.align		4
        /*0000*/ 	.word	0x00000000
	.align		4
        /*0004*/ 	.word	0xffffffff
	.align		4
        /*0008*/ 	.word	index@(_Z16geneticAlgorithmP17curandStateXORWOW)
	.align		4
        /*000c*/ 	.word	index@(vprintf)
	.align		4
        /*0010*/ 	.word	0x00000000
	.align		4
        /*0014*/ 	.word	0xfffffffe
	.align		4
        /*0018*/ 	.word	0x00000000
	.align		4
        /*001c*/ 	.word	0xfffffffd
	.align		4
        /*0020*/ 	.word	0x00000000
	.align		4
        /*0024*/ 	.word	0xfffffffc


//--------------------- .nv.constant4             --------------------------
	.section	.nv.constant4,"a",@progbits
	.align	8
	.align		8
.nv.constant4:
        /*0000*/ 	.dword	vprintf
	.align		8
        /*0008*/ 	.dword	precalc_xorwow_matrix
	.align		8
        /*0010*/ 	.dword	precalc_xorwow_offset_matrix
	.align		8
        /*0018*/ 	.dword	mrg32k3aM1
	.align		8
        /*0020*/ 	.dword	mrg32k3aM2
	.align		8
        /*0028*/ 	.dword	mrg32k3aM1SubSeq
	.align		8
        /*0030*/ 	.dword	mrg32k3aM2SubSeq
	.align		8
        /*0038*/ 	.dword	mrg32k3aM1Seq
	.align		8
        /*0040*/ 	.dword	mrg32k3aM2Seq
	.align		8
        /*0048*/ 	.dword	$str
	.align		8
        /*0050*/ 	.dword	$str$1
	.align		8
        /*0058*/ 	.dword	$str$2
	.align		8
        /*0060*/ 	.dword	$str$3
	.align		8
        /*0068*/ 	.dword	$str$4
	.align		8
        /*0070*/ 	.dword	$str$5
	.align		8
        /*0078*/ 	.dword	$str$6


//--------------------- .nv.constant3             --------------------------
	.section	.nv.constant3,"a",@progbits
	.align	8
.nv.constant3:
	.type		__cr_lgamma_table,@object
	.size		__cr_lgamma_table,(.L_8 - __cr_lgamma_table)
__cr_lgamma_table:
        /*0000*/ 	.byte	0x00, 0x00, 0x00, 0x00, 0x00, 0x00, 0x00, 0x00, 0x00, 0x00, 0x00, 0x00, 0x00, 0x00, 0x00, 0x00
        /*0010*/ 	.byte	0xef, 0x39, 0xfa, 0xfe, 0x42, 0x2e, 0xe6, 0x3f, 0x02, 0x20, 0x2a, 0xfa, 0x0b, 0xab, 0xfc, 0x3f
        /*0020*/ 	.byte	0xf9, 0x2c, 0x92, 0x7c, 0xa7, 0x6c, 0x09, 0x40, 0xc9, 0x79, 0x44, 0x3c, 0x64, 0x26, 0x13, 0x40
        /*0030*/ 	.byte	0xca, 0x01, 0xcf, 0x3a, 0x27, 0x51, 0x1a, 0x40, 0x30, 0xcc, 0x2d, 0xf3, 0xe1, 0x0c, 0x21, 0x40
        /*0040*/ 	.byte	0x0d, 0xb7, 0xfc, 0x82, 0x8e, 0x35, 0x25, 0x40
.L_8:


//--------------------- .text._Z16geneticAlgorithmP17curandStateXORWOW --------------------------
	.section	.text._Z16geneticAlgorithmP17curandStateXORWOW,"ax",@progbits
	.align	128
        .global         _Z16geneticAlgorithmP17curandStateXORWOW
        .type           _Z16geneticAlgorithmP17curandStateXORWOW,@function
        .size           _Z16geneticAlgorithmP17curandStateXORWOW,(.L_x_148 - _Z16geneticAlgorithmP17curandStateXORWOW)
        .other          _Z16geneticAlgorithmP17curandStateXORWOW,@"STO_CUDA_ENTRY STV_DEFAULT"
_Z16geneticAlgorithmP17curandStateXORWOW:
.text._Z16geneticAlgorithmP17curandStateXORWOW:
[----:B------:R-:W0:Y:S01]  /*0000*/  LDC R1, c[0x0][0x37c] ;  /* 0x0000df00ff017b82 */ /* 0x000e220000000800 */
[----:B------:R-:W1:Y:S07]  /*0010*/  S2R R5, SR_CTAID.X ;  /* 0x0000000000057919 */ /* 0x000e6e0000002500 */
[----:B------:R-:W2:Y:S01]  /*0020*/  LDC.64 R2, c[0x0][0x380] ;  /* 0x0000e000ff027b82 */ /* 0x000ea20000000a00 */
[----:B------:R-:W3:Y:S01]  /*0030*/  LDCU UR6, c[0x0][0x2fc] ;  /* 0x00005f80ff0677ac */ /* 0x000ee20008000800 */
[----:B0-----:R-:W-:Y:S01]  /*0040*/  VIADD R1, R1, 0xfffffff0 ;  /* 0xfffffff001017836 */ /* 0x001fe20000000000 */
[----:B------:R-:W1:Y:S01]  /*0050*/  S2R R0, SR_TID.X ;  /* 0x0000000000007919 */ /* 0x000e620000002100 */
[----:B------:R-:W1:Y:S01]  /*0060*/  LDCU UR7, c[0x0][0x360] ;  /* 0x00006c00ff0777ac */ /* 0x000e620008000800 */
[----:B------:R-:W0:Y:S01]  /*0070*/  LDCU.64 UR4, c[0x0][0x358] ;  /* 0x00006b00ff0477ac */ /* 0x000e220008000a00 */
[----:B-1----:R-:W-:-:S04]  /*0080*/  IMAD R5, R5, UR7, R0 ;  /* 0x0000000705057c24 */ /* 0x002fc8000f8e0200 */
[----:B--2---:R-:W-:-:S05]  /*0090*/  IMAD.WIDE R2, R5, 0x30, R2 ;  /* 0x0000003005027825 */ /* 0x004fca00078e0202 */
[----:B0-----:R-:W2:Y:S04]  /*00a0*/  LDG.E.64 R14, desc[UR4][R2.64] ;  /* 0x00000004020e7981 */ /* 0x001ea8000c1e1b00 */
[----:B------:R-:W4:Y:S04]  /*00b0*/  LDG.E.64 R6, desc[UR4][R2.64+0x10] ;  /* 0x0000100402067981 */ /* 0x000f28000c1e1b00 */
[----:B------:R-:W5:Y:S01]  /*00c0*/  LDG.E.64 R4, desc[UR4][R2.64+0x8] ;  /* 0x0000080402047981 */ /* 0x000f62000c1e1b00 */
[----:B------:R-:W0:Y:S01]  /*00d0*/  LDCU UR4, c[0x0][0x2f8] ;  /* 0x00005f00ff0477ac */ /* 0x000e220008000800 */
[----:B------:R-:W-:-:S02]  /*00e0*/  MOV R74, RZ ;  /* 0x000000ff004a7202 */ /* 0x000fc40000000f00 */
[----:B0-----:R-:W-:-:S04]  /*00f0*/  IADD3 R76, P0, PT, R1, UR4, RZ ;  /* 0x00000004014c7c10 */ /* 0x001fc8000ff1e0ff */
[----:B------:R-:W-:Y:S02]  /*0100*/  IADD3 R73, P1, PT, R76, 0x8, RZ ;  /* 0x000000084c497810 */ /* 0x000fe40007f3e0ff */
[----:B--2---:R-:W-:Y:S01]  /*0110*/  SHF.R.U32.HI R8, RZ, 0x2, R15 ;  /* 0x00000002ff087819 */ /* 0x004fe2000001160f */
[----:B------:R-:W-:-:S03]  /*0120*/  VIADD R75, R14, 0x4d6cc6 ;  /* 0x004d6cc60e4b7836 */ /* 0x000fc60000000000 */
[----:B------:R-:W-:Y:S01]  /*0130*/  LOP3.LUT R8, R8, R15, RZ, 0x3c, !PT ;  /* 0x0000000f08087212 */ /* 0x000fe200078e3cff */
[----:B----4-:R-:W-:Y:S02]  /*0140*/  IMAD.SHL.U32 R10, R7, 0x10, RZ ;  /* 0x00000010070a7824 */ /* 0x010fe400078e00ff */
[----:B------:R-:W-:Y:S01]  /*0150*/  HFMA2 R15, -RZ, RZ, 0.1171875, 0 ;  /* 0x2f800000ff0f7431 */ /* 0x000fe200000001ff */
[----:B-----5:R-:W-:Y:S01]  /*0160*/  SHF.R.U32.HI R11, RZ, 0x2, R4 ;  /* 0x00000002ff0b7819 */ /* 0x020fe20000011604 */
[----:B------:R-:W-:Y:S01]  /*0170*/  IMAD.SHL.U32 R9, R8, 0x2, RZ ;  /* 0x0000000208097824 */ /* 0x000fe200078e00ff */
[----:B------:R-:W-:Y:S02]  /*0180*/  SHF.R.U32.HI R2, RZ, 0x2, R5 ;  /* 0x00000002ff027819 */ /* 0x000fe40000011605 */
[----:B------:R-:W-:Y:S02]  /*0190*/  LOP3.LUT R11, R11, R4, RZ, 0x3c, !PT ;  /* 0x000000040b0b7212 */ /* 0x000fe400078e3cff */
[----:B------:R-:W-:-:S02]  /*01a0*/  LOP3.LUT R9, R7, R10, R9, 0x96, !PT ;  /* 0x0000000a07097212 */ /* 0x000fc400078e9609 */
[----:B------:R-:W-:Y:S02]  /*01b0*/  LOP3.LUT R2, R2, R5, RZ, 0x3c, !PT ;  /* 0x0000000502027212 */ /* 0x000fe400078e3cff */
[----:B------:R-:W-:Y:S02]  /*01c0*/  LOP3.LUT R9, R9, R8, RZ, 0x3c, !PT ;  /* 0x0000000809097212 */ /* 0x000fe400078e3cff */
[----:B------:R-:W-:Y:S01]  /*01d0*/  SHF.L.U32 R8, R11, 0x1, RZ ;  /* 0x000000010b087819 */ /* 0x000fe200000006ff */
[----:B------:R-:W-:Y:S02]  /*01e0*/  IMAD.SHL.U32 R3, R2, 0x2, RZ ;  /* 0x0000000202037824 */ /* 0x000fe400078e00ff */
[----:B------:R-:W-:-:S05]  /*01f0*/  IMAD.SHL.U32 R4, R9, 0x10, RZ ;  /* 0x0000001009047824 */ /* 0x000fca00078e00ff */
[----:B------:R-:W-:Y:S02]  /*0200*/  LOP3.LUT R4, R9, R4, R8, 0x96, !PT ;  /* 0x0000000409047212 */ /* 0x000fe400078e9608 */
[----:B------:R-:W-:Y:S02]  /*0210*/  SHF.R.U32.HI R8, RZ, 0x2, R9 ;  /* 0x00000002ff087819 */ /* 0x000fe40000011609 */
[----:B------:R-:W-:Y:S02]  /*0220*/  LOP3.LUT R5, R4, R11, RZ, 0x3c, !PT ;  /* 0x0000000b04057212 */ /* 0x000fe400078e3cff */
[----:B------:R-:W-:Y:S02]  /*0230*/  SHF.R.U32.HI R11, RZ, 0x2, R6 ;  /* 0x00000002ff0b7819 */ /* 0x000fe40000011606 */
[----:B------:R-:W-:Y:S01]  /*0240*/  LOP3.LUT R8, R8, R9, RZ, 0x3c, !PT ;  /* 0x0000000908087212 */ /* 0x000fe200078e3cff */
[----:B------:R-:W-:Y:S01]  /*0250*/  IMAD.SHL.U32 R4, R5, 0x10, RZ ;  /* 0x0000001005047824 */ /* 0x000fe200078e00ff */
[----:B------:R-:W-:-:S02]  /*0260*/  LOP3.LUT R11, R11, R6, RZ, 0x3c, !PT ;  /* 0x000000060b0b7212 */ /* 0x000fc400078e3cff */
[----:B------:R-:W-:Y:S02]  /*0270*/  IADD3 R9, PT, PT, R14, 0x587c5, R9 ;  /* 0x000587c50e097810 */ /* 0x000fe40007ffe009 */
[----:B------:R-:W-:Y:S02]  /*0280*/  LOP3.LUT R3, R5, R4, R3, 0x96, !PT ;  /* 0x0000000405037212 */ /* 0x000fe400078e9603 */
[----:B------:R-:W-:Y:S02]  /*0290*/  SHF.R.U32.HI R4, RZ, 0x2, R7 ;  /* 0x00000002ff047819 */ /* 0x000fe40000011607 */
[----:B------:R-:W-:Y:S02]  /*02a0*/  LOP3.LUT R17, R3, R2, RZ, 0x3c, !PT ;  /* 0x0000000203117212 */ /* 0x000fe400078e3cff */
[----:B------:R-:W-:Y:S02]  /*02b0*/  SHF.L.U32 R3, R11, 0x1, RZ ;  /* 0x000000010b037819 */ /* 0x000fe400000006ff */
[----:B------:R-:W-:Y:S01]  /*02c0*/  LOP3.LUT R4, R4, R7, RZ, 0x3c, !PT ;  /* 0x0000000704047212 */ /* 0x000fe200078e3cff */
[----:B------:R-:W-:Y:S01]  /*02d0*/  IMAD.SHL.U32 R2, R17, 0x10, RZ ;  /* 0x0000001011027824 */ /* 0x000fe200078e00ff */
[----:B------:R-:W-:Y:S01]  /*02e0*/  SHF.R.U32.HI R10, RZ, 0x2, R5 ;  /* 0x00000002ff0a7819 */ /* 0x000fe20000011605 */
[----:B------:R-:W-:-:S03]  /*02f0*/  IMAD.SHL.U32 R7, R8, 0x2, RZ ;  /* 0x0000000208077824 */ /* 0x000fc600078e00ff */
[----:B------:R-:W-:Y:S01]  /*0300*/  LOP3.LUT R2, R17, R2, R3, 0x96, !PT ;  /* 0x0000000211027212 */ /* 0x000fe200078e9603 */
[----:B------:R-:W-:Y:S01]  /*0310*/  IMAD.SHL.U32 R3, R4, 0x2, RZ ;  /* 0x0000000204037824 */ /* 0x000fe200078e00ff */
[----:B------:R-:W-:Y:S02]  /*0320*/  LOP3.LUT R10, R10, R5, RZ, 0x3c, !PT ;  /* 0x000000050a0a7212 */ /* 0x000fe400078e3cff */
[----:B------:R-:W-:Y:S02]  /*0330*/  LOP3.LUT R21, R2, R11, RZ, 0x3c, !PT ;  /* 0x0000000b02157212 */ /* 0x000fe400078e3cff */
[----:B------:R-:W-:Y:S02]  /*0340*/  IADD3 R2, PT, PT, R14, 0xb0f8a, R5 ;  /* 0x000b0f8a0e027810 */ /* 0x000fe40007ffe005 */
[----:B------:R-:W-:Y:S01]  /*0350*/  SHF.R.U32.HI R22, RZ, 0x2, R21 ;  /* 0x00000002ff167819 */ /* 0x000fe20000011615 */
[----:B------:R-:W-:Y:S01]  /*0360*/  IMAD.SHL.U32 R6, R21, 0x10, RZ ;  /* 0x0000001015067824 */ /* 0x000fe200078e00ff */
[----:B------:R-:W-:-:S02]  /*0370*/  I2FP.F32.U32 R2, R2 ;  /* 0x0000000200027245 */ /* 0x000fc40000201000 */
[----:B------:R-:W-:Y:S02]  /*0380*/  LOP3.LUT R22, R22, R21, RZ, 0x3c, !PT ;  /* 0x0000001516167212 */ /* 0x000fe400078e3cff */
[----:B------:R-:W-:Y:S01]  /*0390*/  LOP3.LUT R3, R21, R6, R3, 0x96, !PT ;  /* 0x0000000615037212 */ /* 0x000fe200078e9603 */
[----:B------:R-:W-:-:S03]  /*03a0*/  FFMA R2, R2, R15, 1.1641532182693481445e-10 ;  /* 0x2f00000002027423 */ /* 0x000fc6000000000f */
[----:B------:R-:W-:Y:S02]  /*03b0*/  LOP3.LUT R11, R3, R4, RZ, 0x3c, !PT ;  /* 0x00000004030b7212 */ /* 0x000fe400078e3cff */
[----:B------:R-:W-:Y:S01]  /*03c0*/  I2FP.F32.U32 R4, R9 ;  /* 0x0000000900047245 */ /* 0x000fe20000201000 */
[----:B------:R-:W0:Y:S01]  /*03d0*/  F2F.F64.F32 R2, R2 ;  /* 0x0000000200027310 */ /* 0x000e220000201800 */
[----:B------:R-:W-:Y:S01]  /*03e0*/  IMAD.SHL.U32 R9, R10, 0x2, RZ ;  /* 0x000000020a097824 */ /* 0x000fe200078e00ff */
[----:B------:R-:W-:Y:S01]  /*03f0*/  SHF.R.U32.HI R26, RZ, 0x2, R11 ;  /* 0x00000002ff1a7819 */ /* 0x000fe2000001160b */
[C---:B------:R-:W-:Y:S02]  /*0400*/  IMAD.SHL.U32 R6, R11.reuse, 0x10, RZ ;  /* 0x000000100b067824 */ /* 0x040fe400078e00ff */
[----:B------:R-:W-:Y:S01]  /*0410*/  FFMA R4, R4, R15, 1.1641532182693481445e-10 ;  /* 0x2f00000004047423 */ /* 0x000fe2000000000f */
[----:B------:R-:W-:Y:S02]  /*0420*/  LOP3.LUT R85, R26, R11, RZ, 0x3c, !PT ;  /* 0x0000000b1a557212 */ /* 0x000fe400078e3cff */
[----:B------:R-:W-:Y:S01]  /*0430*/  LOP3.LUT R7, R11, R6, R7, 0x96, !PT ;  /* 0x000000060b077212 */ /* 0x000fe200078e9607 */
[----:B------:R-:W-:-:S02]  /*0440*/  IMAD.MOV.U32 R6, RZ, RZ, 0x0 ;  /* 0x00000000ff067424 */ /* 0x000fc400078e00ff */
[----:B------:R-:W1:Y:S01]  /*0450*/  F2F.F64.F32 R4, R4 ;  /* 0x0000000400047310 */ /* 0x000e620000201800 */
[----:B------:R-:W-:Y:S02]  /*0460*/  LOP3.LUT R13, R7, R8, RZ, 0x3c, !PT ;  /* 0x00000008070d7212 */ /* 0x000fe400078e3cff */
[----:B------:R-:W-:Y:S02]  /*0470*/  MOV R7, 0x40000000 ;  /* 0x4000000000077802 */ /* 0x000fe40000000f00 */
[----:B------:R-:W-:Y:S01]  /*0480*/  IADD3 R8, PT, PT, R14, 0x10974f, R17 ;  /* 0x0010974f0e087810 */ /* 0x000fe20007ffe011 */
[C---:B------:R-:W-:Y:S01]  /*0490*/  IMAD.SHL.U32 R12, R13.reuse, 0x10, RZ ;  /* 0x000000100d0c7824 */ /* 0x040fe200078e00ff */
[----:B------:R-:W-:Y:S02]  /*04a0*/  SHF.R.U32.HI R28, RZ, 0x2, R13 ;  /* 0x00000002ff1c7819 */ /* 0x000fe4000001160d */
[----:B------:R-:W-:Y:S01]  /*04b0*/  I2FP.F32.U32 R8, R8 ;  /* 0x0000000800087245 */ /* 0x000fe20000201000 */
[----:B0-----:R-:W-:Y:S01]  /*04c0*/  DFMA R2, R2, R6, -1 ;  /* 0xbff000000202742b */ /* 0x001fe20000000006 */
[----:B------:R-:W-:-:S02]  /*04d0*/  LOP3.LUT R9, R13, R12, R9, 0x96, !PT ;  /* 0x0000000c0d097212 */ /* 0x000fc400078e9609 */
[----:B------:R-:W-:Y:S01]  /*04e0*/  SHF.R.U32.HI R12, RZ, 0x2, R17 ;  /* 0x00000002ff0c7819 */ /* 0x000fe20000011611 */
[----:B------:R-:W-:Y:S01]  /*04f0*/  FFMA R8, R8, R15, 1.1641532182693481445e-10 ;  /* 0x2f00000008087423 */ /* 0x000fe2000000000f */
[----:B-1----:R-:W-:Y:S01]  /*0500*/  DFMA R4, R4, R6, -1 ;  /* 0xbff000000404742b */ /* 0x002fe20000000006 */
[----:B------:R-:W-:Y:S02]  /*0510*/  LOP3.LUT R83, R28, R13, RZ, 0x3c, !PT ;  /* 0x0000000d1c537212 */ /* 0x000fe400078e3cff */
[----:B------:R-:W-:Y:S01]  /*0520*/  LOP3.LUT R12, R12, R17, RZ, 0x3c, !PT ;  /* 0x000000110c0c7212 */ /* 0x000fe200078e3cff */
[----:B------:R-:W-:Y:S01]  /*0530*/  DMUL R18, R2, R2 ;  /* 0x0000000202127228 */ /* 0x000fe20000000000 */
[----:B------:R-:W-:Y:S01]  /*0540*/  LOP3.LUT R17, R9, R10, RZ, 0x3c, !PT ;  /* 0x0000000a09117212 */ /* 0x000fe200078e3cff */
[----:B------:R-:W-:Y:S01]  /*0550*/  IMAD.SHL.U32 R30, R83, 0x2, RZ ;  /* 0x00000002531e7824 */ /* 0x000fe200078e00ff */
[----:B------:R-:W-:Y:S01]  /*0560*/  IADD3 R10, PT, PT, R14, 0x161f14, R21 ;  /* 0x00161f140e0a7810 */ /* 0x000fe20007ffe015 */
[----:B------:R-:W-:Y:S01]  /*0570*/  IMAD.SHL.U32 R20, R12, 0x2, RZ ;  /* 0x000000020c147824 */ /* 0x000fe200078e00ff */
[C---:B------:R-:W-:Y:S01]  /*0580*/  SHF.L.U32 R16, R17.reuse, 0x4, RZ ;  /* 0x0000000411107819 */ /* 0x040fe200000006ff */
[----:B------:R-:W0:Y:S01]  /*0590*/  F2F.F64.F32 R8, R8 ;  /* 0x0000000800087310 */ /* 0x000e220000201800 */
[----:B------:R-:W-:Y:S01]  /*05a0*/  I2FP.F32.U32 R10, R10 ;  /* 0x0000000a000a7245 */ /* 0x000fe20000201000 */
[----:B------:R-:W-:Y:S01]  /*05b0*/  DFMA R24, R4, R4, R18 ;  /* 0x000000040418722b */ /* 0x000fe20000000012 */
[----:B------:R-:W-:Y:S01]  /*05c0*/  LOP3.LUT R23, R17, R16, R20, 0x96, !PT ;  /* 0x0000001011177212 */ /* 0x000fe200078e9614 */
[----:B------:R-:W-:Y:S01]  /*05d0*/  IMAD.SHL.U32 R20, R22, 0x2, RZ ;  /* 0x0000000216147824 */ /* 0x000fe200078e00ff */
[----:B------:R-:W-:Y:S01]  /*05e0*/  SHF.R.U32.HI R28, RZ, 0x2, R17 ;  /* 0x00000002ff1c7819 */ /* 0x000fe20000011611 */
[----:B------:R-:W-:Y:S01]  /*05f0*/  FFMA R10, R10, R15, 1.1641532182693481445e-10 ;  /* 0x2f0000000a0a7423 */ /* 0x000fe2000000000f */
[----:B------:R-:W-:-:S02]  /*0600*/  LOP3.LUT R21, R23, R12, RZ, 0x3c, !PT ;  /* 0x0000000c17157212 */ /* 0x000fc400078e3cff */
[C---:B------:R-:W-:Y:S01]  /*0610*/  IADD3 R12, PT, PT, R14.reuse, 0x1ba6d9, R11 ;  /* 0x001ba6d90e0c7810 */ /* 0x040fe20007ffe00b */
[----:B------:R-:W1:Y:S01]  /*0620*/  F2F.F64.F32 R18, R10 ;  /* 0x0000000a00127310 */ /* 0x000e620000201800 */
[----:B------:R-:W-:Y:S01]  /*0630*/  IADD3 R11, PT, PT, R14, 0x212e9e, R13 ;  /* 0x00212e9e0e0b7810 */ /* 0x000fe20007ffe00d */
[C---:B------:R-:W-:Y:S01]  /*0640*/  IMAD.SHL.U32 R16, R21.reuse, 0x10, RZ ;  /* 0x0000001015107824 */ /* 0x040fe200078e00ff */
[----:B------:R-:W-:Y:S01]  /*0650*/  I2FP.F32.U32 R12, R12 ;  /* 0x0000000c000c7245 */ /* 0x000fe20000201000 */
[----:B0-----:R-:W-:Y:S01]  /*0660*/  DFMA R8, R8, R6, -1 ;  /* 0xbff000000808742b */ /* 0x001fe20000000006 */
[----:B------:R-:W-:Y:S02]  /*0670*/  LOP3.LUT R81, R28, R17, RZ, 0x3c, !PT ;  /* 0x000000111c517212 */ /* 0x000fe400078e3cff */
[----:B------:R-:W-:Y:S01]  /*0680*/  LOP3.LUT R23, R21, R16, R20, 0x96, !PT ;  /* 0x0000001015177212 */ /* 0x000fe200078e9614 */
[----:B------:R-:W-:Y:S01]  /*0690*/  FFMA R12, R12, R15, 1.1641532182693481445e-10 ;  /* 0x2f0000000c0c7423 */ /* 0x000fe2000000000f */
[----:B------:R-:W-:Y:S01]  /*06a0*/  I2FP.F32.U32 R16, R11 ;  /* 0x0000000b00107245 */ /* 0x000fe20000201000 */
[----:B------:R-:W-:Y:S01]  /*06b0*/  IMAD.SHL.U32 R33, R81, 0x2, RZ ;  /* 0x0000000251217824 */ /* 0x000fe200078e00ff */
[----:B------:R-:W-:Y:S01]  /*06c0*/  LOP3.LUT R23, R23, R22, RZ, 0x3c, !PT ;  /* 0x0000001617177212 */ /* 0x000fe200078e3cff */
[----:B------:R-:W-:Y:S01]  /*06d0*/  DFMA R26, R8, R8, R24 ;  /* 0x00000008081a722b */ /* 0x000fe20000000018 */
[----:B------:R-:W-:Y:S01]  /*06e0*/  IADD3 R20, PT, PT, R14, 0x26b663, R17 ;  /* 0x0026b6630e147810 */ /* 0x000fe20007ffe011 */
[----:B------:R-:W0:Y:S01]  /*06f0*/  F2F.F64.F32 R24, R12 ;  /* 0x0000000c00187310 */ /* 0x000e220000201800 */
[----:B-1----:R-:W-:Y:S01]  /*0700*/  DFMA R10, R18, R6, -1 ;  /* 0xbff00000120a742b */ /* 0x002fe20000000006 */
[----:B------:R-:W-:Y:S01]  /*0710*/  FFMA R16, R16, R15, 1.1641532182693481445e-10 ;  /* 0x2f00000010107423 */ /* 0x000fe2000000000f */
[----:B------:R-:W-:Y:S01]  /*0720*/  IMAD.SHL.U32 R19, R85, 0x2, RZ ;  /* 0x0000000255137824 */ /* 0x000fe200078e00ff */
[----:B------:R-:W-:-:S02]  /*0730*/  SHF.L.U32 R18, R23, 0x4, RZ ;  /* 0x0000000417127819 */ /* 0x000fc400000006ff */
[----:B------:R-:W-:Y:S02]  /*0740*/  I2FP.F32.U32 R20, R20 ;  /* 0x0000001400147245 */ /* 0x000fe40000201000 */
[----:B------:R-:W-:Y:S01]  /*0750*/  LOP3.LUT R22, R23, R18, R19, 0x96, !PT ;  /* 0x0000001217167212 */ /* 0x000fe200078e9613 */
[----:B------:R-:W-:Y:S01]  /*0760*/  DFMA R26, R10, R10, R26 ;  /* 0x0000000a0a1a722b */ /* 0x000fe2000000001a */
[----:B------:R1:W2:Y:S01]  /*0770*/  F2F.F64.F32 R18, R16 ;  /* 0x0000001000127310 */ /* 0x0002a20000201800 */
[----:B------:R-:W-:Y:S01]  /*0780*/  FFMA R20, R20, R15, 1.1641532182693481445e-10 ;  /* 0x2f00000014147423 */ /* 0x000fe2000000000f */
[----:B------:R-:W-:Y:S02]  /*0790*/  LOP3.LUT R85, R22, R85, RZ, 0x3c, !PT ;  /* 0x0000005516557212 */ /* 0x000fe400078e3cff */
[--C-:B------:R-:W-:Y:S01]  /*07a0*/  IADD3 R22, PT, PT, R14, 0x2c3e28, R21.reuse ;  /* 0x002c3e280e167810 */ /* 0x100fe20007ffe015 */
[----:B0-----:R-:W-:Y:S01]  /*07b0*/  DFMA R12, R24, R6, -1 ;  /* 0xbff00000180c742b */ /* 0x001fe20000000006 */
[----:B------:R-:W-:Y:S01]  /*07c0*/  SHF.R.U32.HI R34, RZ, 0x2, R21 ;  /* 0x00000002ff227819 */ /* 0x000fe20000011615 */
[----:B-1----:R-:W-:Y:S01]  /*07d0*/  IMAD.SHL.U32 R16, R85, 0x10, RZ ;  /* 0x0000001055107824 */ /* 0x002fe200078e00ff */
[----:B------:R-:W-:Y:S01]  /*07e0*/  I2FP.F32.U32 R22, R22 ;  /* 0x0000001600167245 */ /* 0x000fe20000201000 */
[----:B------:R0:W1:Y:S01]  /*07f0*/  F2F.F64.F32 R24, R20 ;  /* 0x0000001400187310 */ /* 0x0000620000201800 */
[----:B------:R-:W-:-:S02]  /*0800*/  LOP3.LUT R34, R34, R21, RZ, 0x3c, !PT ;  /* 0x0000001522227212 */ /* 0x000fc400078e3cff */
[----:B------:R-:W-:Y:S01]  /*0810*/  LOP3.LUT R30, R85, R16, R30, 0x96, !PT ;  /* 0x00000010551e7212 */ /* 0x000fe200078e961e */
[----:B------:R-:W-:Y:S01]  /*0820*/  FFMA R22, R22, R15, 1.1641532182693481445e-10 ;  /* 0x2f00000016167423 */ /* 0x000fe2000000000f */
[----:B--2---:R-:W-:Y:S02]  /*0830*/  DFMA R16, R18, R6, -1 ;  /* 0xbff000001210742b */ /* 0x004fe40000000006 */
[----:B------:R-:W-:Y:S01]  /*0840*/  DFMA R28, R12, R12, R26 ;  /* 0x0000000c0c1c722b */ /* 0x000fe2000000001a */
[----:B------:R-:W-:Y:S01]  /*0850*/  IADD3 R18, PT, PT, R14, 0x31c5ed, R23 ;  /* 0x0031c5ed0e127810 */ /* 0x000fe20007ffe017 */
[----:B------:R2:W4:Y:S01]  /*0860*/  F2F.F64.F32 R26, R22 ;  /* 0x00000016001a7310 */ /* 0x0005220000201800 */
[----:B------:R-:W-:Y:S02]  /*0870*/  LOP3.LUT R83, R30, R83, RZ, 0x3c, !PT ;  /* 0x000000531e537212 */ /* 0x000fe400078e3cff */
[----:B0-----:R-:W-:Y:S02]  /*0880*/  I2FP.F32.U32 R20, R18 ;  /* 0x0000001200147245 */ /* 0x001fe40000201000 */
[----:B------:R-:W-:Y:S01]  /*0890*/  SHF.L.U32 R32, R83, 0x4, RZ ;  /* 0x0000000453207819 */ /* 0x000fe200000006ff */
[----:B------:R-:W-:-:S02]  /*08a0*/  DFMA R30, R16, R16, R28 ;  /* 0x00000010101e722b */ /* 0x000fc4000000001c */
[----:B------:R-:W-:Y:S01]  /*08b0*/  FFMA R28, R20, R15, 1.1641532182693481445e-10 ;  /* 0x2f000000141c7423 */ /* 0x000fe2000000000f */
[----:B------:R-:W-:Y:S01]  /*08c0*/  LOP3.LUT R32, R83, R32, R33, 0x96, !PT ;  /* 0x0000002053207212 */ /* 0x000fe200078e9621 */
[-C--:B-1----:R-:W-:Y:S01]  /*08d0*/  DFMA R18, R24, R6.reuse, -1 ;  /* 0xbff000001812742b */ /* 0x082fe20000000006 */
[----:B------:R-:W-:Y:S01]  /*08e0*/  IADD3 R20, PT, PT, R14, 0x374db2, R85 ;  /* 0x00374db20e147810 */ /* 0x000fe20007ffe055 */
[----:B------:R-:W-:Y:S01]  /*08f0*/  IMAD.SHL.U32 R25, R34, 0x2, RZ ;  /* 0x0000000222197824 */ /* 0x000fe200078e00ff */
[----:B------:R-:W-:Y:S01]  /*0900*/  LOP3.LUT R81, R32, R81, RZ, 0x3c, !PT ;  /* 0x0000005120517212 */ /* 0x000fe200078e3cff */
[----:B------:R-:W0:Y:S01]  /*0910*/  F2F.F64.F32 R28, R28 ;  /* 0x0000001c001c7310 */ /* 0x000e220000201800 */
[----:B--2---:R-:W-:Y:S01]  /*0920*/  I2FP.F32.U32 R22, R20 ;  /* 0x0000001400167245 */ /* 0x004fe20000201000 */
[----:B----4-:R-:W-:Y:S01]  /*0930*/  DFMA R20, R26, R6, -1 ;  /* 0xbff000001a14742b */ /* 0x010fe20000000006 */
[----:B------:R-:W-:Y:S01]  /*0940*/  SHF.R.U32.HI R32, RZ, 0x2, R23 ;  /* 0x00000002ff207819 */ /* 0x000fe20000011617 */
[----:B------:R-:W-:Y:S01]  /*0950*/  IMAD.SHL.U32 R26, R81, 0x10, RZ ;  /* 0x00000010511a7824 */ /* 0x000fe200078e00ff */
[----:B------:R-:W-:Y:S01]  /*0960*/  DFMA R30, R18, R18, R30 ;  /* 0x00000012121e722b */ /* 0x000fe2000000001e */
[----:B------:R-:W-:Y:S01]  /*0970*/  FFMA R24, R22, R15, 1.1641532182693481445e-10 ;  /* 0x2f00000016187423 */ /* 0x000fe2000000000f */
[----:B------:R-:W-:-:S02]  /*0980*/  IADD3 R22, PT, PT, R14, 0x3cd577, R83 ;  /* 0x003cd5770e167810 */ /* 0x000fc40007ffe053 */
[----:B------:R-:W-:Y:S02]  /*0990*/  LOP3.LUT R27, R81, R26, R25, 0x96, !PT ;  /* 0x0000001a511b7212 */ /* 0x000fe400078e9619 */
[----:B------:R-:W-:Y:S01]  /*09a0*/  I2FP.F32.U32 R26, R22 ;  /* 0x00000016001a7245 */ /* 0x000fe20000201000 */
[----:B------:R-:W1:Y:S01]  /*09b0*/  F2F.F64.F32 R24, R24 ;  /* 0x0000001800187310 */ /* 0x000e620000201800 */
[----:B------:R-:W-:Y:S01]  /*09c0*/  LOP3.LUT R77, R32, R23, RZ, 0x3c, !PT ;  /* 0x00000017204d7212 */ /* 0x000fe200078e3cff */
[----:B------:R-:W-:Y:S01]  /*09d0*/  DFMA R32, R20, R20, R30 ;  /* 0x000000141420722b */ /* 0x000fe2000000001e */
[----:B------:R-:W-:Y:S01]  /*09e0*/  LOP3.LUT R78, R27, R34, RZ, 0x3c, !PT ;  /* 0x000000221b4e7212 */ /* 0x000fe200078e3cff */
[----:B0-----:R-:W-:Y:S01]  /*09f0*/  DFMA R22, R28, R6, -1 ;  /* 0xbff000001c16742b */ /* 0x001fe20000000006 */
[----:B------:R-:W-:Y:S01]  /*0a00*/  FFMA R26, R26, R15, 1.1641532182693481445e-10 ;  /* 0x2f0000001a1a7423 */ /* 0x000fe2000000000f */
[----:B------:R-:W-:Y:S01]  /*0a10*/  IADD3 R28, PT, PT, R14, 0x425d3c, R81 ;  /* 0x00425d3c0e1c7810 */ /* 0x000fe20007ffe051 */
[----:B------:R-:W-:Y:S01]  /*0a20*/  IMAD.SHL.U32 R35, R77, 0x2, RZ ;  /* 0x000000024d237824 */ /* 0x000fe200078e00ff */
[C---:B------:R-:W-:Y:S01]  /*0a30*/  SHF.L.U32 R31, R78.reuse, 0x4, RZ ;  /* 0x000000044e1f7819 */ /* 0x040fe200000006ff */
[----:B------:R-:W0:Y:S01]  /*0a40*/  S2R R30, SR_CgaCtaId ;  /* 0x00000000001e7919 */ /* 0x000e220000008800 */
[----:B------:R-:W-:Y:S01]  /*0a50*/  I2FP.F32.U32 R34, R28 ;  /* 0x0000001c00227245 */ /* 0x000fe20000201000 */
[----:B------:R-:W2:Y:S01]  /*0a60*/  F2F.F64.F32 R26, R26 ;  /* 0x0000001a001a7310 */ /* 0x000ea20000201800 */
[----:B------:R-:W-:Y:S01]  /*0a70*/  DFMA R28, R22, R22, R32 ;  /* 0x00000016161c722b */ /* 0x000fe20000000020 */
[----:B------:R-:W-:Y:S01]  /*0a80*/  LOP3.LUT R36, R78, R31, R35, 0x96, !PT ;  /* 0x0000001f4e247212 */ /* 0x000fe200078e9623 */
[----:B-1----:R-:W-:Y:S01]  /*0a90*/  DFMA R24, R24, R6, -1 ;  /* 0xbff000001818742b */ /* 0x002fe20000000006 */
[----:B------:R-:W-:Y:S01]  /*0aa0*/  FFMA R32, R34, R15, 1.1641532182693481445e-10 ;  /* 0x2f00000022207423 */ /* 0x000fe2000000000f */
[----:B------:R-:W-:-:S02]  /*0ab0*/  IADD3 R31, PT, PT, R14, 0x47e501, R78 ;  /* 0x0047e5010e1f7810 */ /* 0x000fc40007ffe04e */
[----:B------:R-:W-:Y:S02]  /*0ac0*/  LOP3.LUT R77, R36, R77, RZ, 0x3c, !PT ;  /* 0x0000004d244d7212 */ /* 0x000fe400078e3cff */
[----:B------:R-:W-:Y:S01]  /*0ad0*/  I2FP.F32.U32 R14, R31 ;  /* 0x0000001f000e7245 */ /* 0x000fe20000201000 */
[----:B------:R-:W1:Y:S01]  /*0ae0*/  F2F.F64.F32 R32, R32 ;  /* 0x0000002000207310 */ /* 0x000e620000201800 */
[----:B------:R-:W-:Y:S01]  /*0af0*/  DFMA R34, R24, R24, R28 ;  /* 0x000000181822722b */ /* 0x000fe2000000001c */
[----:B------:R-:W-:Y:S01]  /*0b00*/  MOV R31, 0x400 ;  /* 0x00000400001f7802 */ /* 0x000fe20000000f00 */
[----:B------:R-:W-:Y:S02]  /*0b10*/  IMAD.IADD R28, R77, 0x1, R75 ;  /* 0x000000014d1c7824 */ /* 0x000fe400078e024b */
[----:B------:R-:W-:Y:S01]  /*0b20*/  FFMA R36, R14, R15, 1.1641532182693481445e-10 ;  /* 0x2f0000000e247423 */ /* 0x000fe2000000000f */
[----:B--2---:R-:W-:Y:S02]  /*0b30*/  DFMA R26, R26, R6, -1 ;  /* 0xbff000001a1a742b */ /* 0x004fe40000000006 */
[----:B------:R-:W-:-:S02]  /*0b40*/  I2FP.F32.U32 R14, R28 ;  /* 0x0000001c000e7245 */ /* 0x000fc40000201000 */
[----:B------:R-:W2:Y:S03]  /*0b50*/  F2F.F64.F32 R28, R36 ;  /* 0x00000024001c7310 */ /* 0x000ea60000201800 */
[----:B------:R-:W-:Y:S01]  /*0b60*/  FFMA R37, R14, R15, 1.1641532182693481445e-10 ;  /* 0x2f0000000e257423 */ /* 0x000fe2000000000f */
[----:B------:R-:W-:Y:S02]  /*0b70*/  DFMA R34, R26, R26, R34 ;  /* 0x0000001a1a22722b */ /* 0x000fe40000000022 */
[----:B-1----:R-:W-:Y:S02]  /*0b80*/  DFMA R14, R32, R6, -1 ;  /* 0xbff00000200e742b */ /* 0x002fe40000000006 */
[----:B------:R-:W1:Y:S01]  /*0b90*/  F2F.F64.F32 R32, R37 ;  /* 0x0000002500207310 */ /* 0x000e620000201800 */
[----:B0-----:R-:W-:-:S05]  /*0ba0*/  LEA R31, R30, R31, 0x18 ;  /* 0x0000001f1e1f7211 */ /* 0x001fca00078ec0ff */
[----:B------:R-:W-:Y:S01]  /*0bb0*/  DFMA R34, R14, R14, R34 ;  /* 0x0000000e0e22722b */ /* 0x000fe20000000022 */
[----:B------:R-:W-:Y:S01]  /*0bc0*/  IMAD R31, R0, 0x78, R31 ;  /* 0x00000078001f7824 */ /* 0x000fe200078e021f */
[----:B--2---:R-:W-:-:S04]  /*0bd0*/  DFMA R28, R28, R6, -1 ;  /* 0xbff000001c1c742b */ /* 0x004fc80000000006 */
[----:B------:R-:W-:Y:S01]  /*0be0*/  STS.64 [R31], R4 ;  /* 0x000000041f007388 */ /* 0x000fe20000000a00 */
[----:B-1----:R-:W-:-:S03]  /*0bf0*/  DFMA R32, R32, R6, -1 ;  /* 0xbff000002020742b */ /* 0x002fc60000000006 */
[----:B------:R3:W-:Y:S01]  /*0c00*/  STS.64 [R31+0x8], R2 ;  /* 0x000008021f007388 */ /* 0x0007e20000000a00 */
[----:B------:R-:W-:-:S03]  /*0c10*/  DFMA R34, R28, R28, R34 ;  /* 0x0000001c1c22722b */ /* 0x000fc60000000022 */
[----:B------:R0:W-:Y:S04]  /*0c20*/  STS.64 [R31+0x10], R8 ;  /* 0x000010081f007388 */ /* 0x0001e80000000a00 */
[----:B------:R0:W-:Y:S01]  /*0c30*/  STS.64 [R31+0x18], R10 ;  /* 0x0000180a1f007388 */ /* 0x0001e20000000a00 */
[----:B------:R-:W-:-:S03]  /*0c40*/  DFMA R34, R32, R32, R34 ;  /* 0x000000202022722b */ /* 0x000fc60000000022 */
[----:B------:R0:W-:Y:S01]  /*0c50*/  STS.64 [R31+0x20], R12 ;  /* 0x0000200c1f007388 */ /* 0x0001e20000000a00 */
[----:B---3--:R-:W-:-:S03]  /*0c60*/  IMAD.X R2, RZ, RZ, UR6, P0 ;  /* 0x00000006ff027e24 */ /* 0x008fc600080e06ff */
[----:B------:R0:W-:Y:S01]  /*0c70*/  STS.64 [R31+0x28], R16 ;  /* 0x000028101f007388 */ /* 0x0001e20000000a00 */
[----:B------:R-:W-:-:S03]  /*0c80*/  IMAD.X R72, RZ, RZ, R2, P1 ;  /* 0x000000ffff487224 */ /* 0x000fc600008e0602 */
[----:B------:R0:W-:Y:S04]  /*0c90*/  STS.64 [R31+0x30], R18 ;  /* 0x000030121f007388 */ /* 0x0001e80000000a00 */
[----:B------:R0:W-:Y:S04]  /*0ca0*/  STS.64 [R31+0x38], R20 ;  /* 0x000038141f007388 */ /* 0x0001e80000000a00 */
[----:B------:R0:W-:Y:S04]  /*0cb0*/  STS.64 [R31+0x40], R22 ;  /* 0x000040161f007388 */ /* 0x0001e80000000a00 */
[----:B------:R0:W-:Y:S04]  /*0cc0*/  STS.64 [R31+0x48], R24 ;  /* 0x000048181f007388 */ /* 0x0001e80000000a00 */
[----:B------:R0:W-:Y:S04]  /*0cd0*/  STS.64 [R31+0x50], R26 ;  /* 0x0000501a1f007388 */ /* 0x0001e80000000a00 */
[----:B------:R0:W-:Y:S04]  /*0ce0*/  STS.64 [R31+0x58], R14 ;  /* 0x0000580e1f007388 */ /* 0x0001e80000000a00 */
[----:B------:R0:W-:Y:S04]  /*0cf0*/  STS.64 [R31+0x60], R28 ;  /* 0x0000601c1f007388 */ /* 0x0001e80000000a00 */
[----:B------:R0:W-:Y:S04]  /*0d00*/  STS.64 [R31+0x68], R32 ;  /* 0x000068201f007388 */ /* 0x0001e80000000a00 */
[----:B------:R0:W-:Y:S01]  /*0d10*/  STS.64 [R31+0x70], R34 ;  /* 0x000070221f007388 */ /* 0x0001e20000000a00 */
[----:B------:R-:W-:Y:S06]  /*0d20*/  BAR.SYNC.DEFER_BLOCKING 0x0 ;  /* 0x0000000000007b1d */ /* 0x000fec0000010000 */
.L_x_71:
[----:B-1----:R-:W1:Y:S01]  /*0d30*/  S2R R0, SR_TID.X ;  /* 0x0000000000007919 */ /* 0x002e620000002100 */
[----:B------:R-:W-:-:S05]  /*0d40*/  VIADD R74, R74, 0x1 ;  /* 0x000000014a4a7836 */ /* 0x000fca0000000000 */
[----:B------:R-:W-:-:S04]  /*0d50*/  ISETP.NE.AND P1, PT, R74, 0x1388, PT ;  /* 0x000013884a00780c */ /* 0x000fc80003f25270 */
[----:B------:R-:W-:Y:S02]  /*0d60*/  P2R R79, PR, RZ, 0x2 ;  /* 0x00000002ff4f7803 */ /* 0x000fe40000000000 */
[----:B-1----:R-:W-:-:S13]  /*0d70*/  ISETP.NE.AND P0, PT, R0, RZ, PT ;  /* 0x000000ff0000720c */ /* 0x002fda0003f05270 */
[----:B------:R-:W-:Y:S05]  /*0d80*/  @P0 BRA `(.L_x_0) ;  /* 0x0000001000c40947 */ /* 0x000fea0003800000 */
[----:B------:R-:W-:Y:S02]  /*0d90*/  HFMA2 R0, -RZ, RZ, 0, 5.900859832763671875e-06 ;  /* 0x00000063ff007431 */ /* 0x000fe400000001ff */
[----:B------:R-:W-:-:S07]  /*0da0*/  IMAD.MOV.U32 R3, RZ, RZ, RZ ;  /* 0x000000ffff037224 */ /* 0x000fce00078e00ff */
.L_x_10:
[C---:B------:R-:W-:Y:S01]  /*0db0*/  ISETP.GT.U32.AND P1, PT, R3.reuse, 0x62, PT ;  /* 0x000000620300780c */ /* 0x040fe20003f24070 */
[----:B------:R-:W-:Y:S01]  /*0dc0*/  VIADD R3, R3, 0x1 ;  /* 0x0000000103037836 */ /* 0x000fe20000000000 */
[----:B------:R-:W-:Y:S04]  /*0dd0*/  BSSY.RECONVERGENT B0, `(.L_x_1) ;  /* 0x000012a000007945 */ /* 0x000fe80003800200 */
[----:B------:R-:W-:-:S07]  /*0de0*/  ISETP.NE.AND P0, PT, R3, 0x64, PT ;  /* 0x000000640300780c */ /* 0x000fce0003f05270 */
[----:B----4-:R-:W-:Y:S06]  /*0df0*/  @P1 BRA `(.L_x_2) ;  /* 0x00000010009c1947 */ /* 0x010fec0003800000 */
[C---:B------:R-:W-:Y:S01]  /*0e00*/  ISETP.GE.AND P1, PT, R0.reuse, 0x2, PT ;  /* 0x000000020000780c */ /* 0x040fe20003f26270 */
[----:B------:R-:W-:Y:S01]  /*0e10*/  BSSY.RECONVERGENT B1, `(.L_x_3) ;  /* 0x00000c5000017945 */ /* 0x000fe20003800200 */
[----:B------:R-:W-:Y:S01]  /*0e20*/  VIMNMX R80, PT, PT, R0, 0x1, !PT ;  /* 0x0000000100507848 */ /* 0x000fe20007fe0100 */
[----:B------:R-:W-:-:S10]  /*0e30*/  IMAD.MOV.U32 R84, RZ, RZ, RZ ;  /* 0x000000ffff547224 */ /* 0x000fd400078e00ff */
[----:B------:R-:W-:Y:S05]  /*0e40*/  @!P1 BRA `(.L_x_4) ;  /* 0x0000000c00049947 */ /* 0x000fea0003800000 */
[----:B------:R-:W1:Y:S01]  /*0e50*/  S2UR UR5, SR_CgaCtaId ;  /* 0x00000000000579c3 */ /* 0x000e620000008800 */
[----:B------:R-:W-:Y:S01]  /*0e60*/  UMOV UR4, 0x400 ;  /* 0x0000040000047882 */ /* 0x000fe20000000000 */
[----:B------:R-:W-:Y:S01]  /*0e70*/  LOP3.LUT R84, R80, 0x7ffffffe, RZ, 0xc0, !PT ;  /* 0x7ffffffe50547812 */ /* 0x000fe200078ec0ff */
[----:B------:R-:W-:Y:S04]  /*0e80*/  BSSY.RECONVERGENT B2, `(.L_x_4) ;  /* 0x00000bd000027945 */ /* 0x000fe80003800200 */
[----:B------:R-:W-:Y:S01]  /*0e90*/  IMAD.MOV R82, RZ, RZ, -R84 ;  /* 0x000000ffff527224 */ /* 0x000fe200078e0a54 */
[----:B-1----:R-:W-:-:S09]  /*0ea0*/  ULEA UR4, UR5, UR4, 0x18 ;  /* 0x0000000405047291 */ /* 0x002fd2000f8ec0ff */
[----:B0-----:R-:W0:Y:S01]  /*0eb0*/  LDS.64 R30, [UR4+0x70] ;  /* 0x00007004ff1e7984 */ /* 0x001e220008000a00 */
[----:B------:R-:W-:-:S06]  /*0ec0*/  UIADD3 UR4, UPT, UPT, UR4, 0xb0, URZ ;  /* 0x000000b004047890 */ /* 0x000fcc000fffe0ff */
[----:B------:R-:W-:-:S07]  /*0ed0*/  MOV R87, UR4 ;  /* 0x0000000400577c02 */ /* 0x000fce0008000f00 */
.L_x_9:
[----:B------:R-:W0:Y:S01]  /*0ee0*/  LDS.128 R8, [R87+0x30] ;  /* 0x0000300057087984 */ /* 0x000e220000000c00 */
[----:B------:R-:W-:Y:S01]  /*0ef0*/  BSSY.RECONVERGENT B3, `(.L_x_5) ;  /* 0x0000057000037945 */ /* 0x000fe20003800200 */
[----:B0-----:R-:W-:-:S14]  /*0f00*/  DSETP.GT.AND P1, PT, R30, R10, PT ;  /* 0x0000000a1e00722a */ /* 0x001fdc0003f24000 */
[----:B------:R-:W-:Y:S05]  /*0f10*/  @!P1 BRA `(.L_x_6) ;  /* 0x0000000400509947 */ /* 0x000fea0003800000 */
[----:B------:R-:W0:Y:S04]  /*0f20*/  LDS.128 R12, [R87+-0xb0] ;  /* 0xffff5000570c7984 */ /* 0x000e280000000c00 */
[----:B------:R-:W1:Y:S04]  /*0f30*/  LDS.128 R48, [R87+-0xa0] ;  /* 0xffff600057307984 */ /* 0x000e680000000c00 */
[----:B------:R-:W2:Y:S04]  /*0f40*/  LDS.128 R4, [R87+-0x30] ;  /* 0xffffd00057047984 */ /* 0x000ea80000000c00 */
[----:B------:R-:W3:Y:S04]  /*0f50*/  LDS.128 R44, [R87+-0x20] ;  /* 0xffffe000572c7984 */ /* 0x000ee80000000c00 */
[----:B------:R-:W4:Y:S04]  /*0f60*/  LDS.128 R16, [R87+-0x90] ;  /* 0xffff700057107984 */ /* 0x000f280000000c00 */
[----:B------:R-:W5:Y:S04]  /*0f70*/  LDS.128 R20, [R87+-0x10] ;  /* 0xfffff00057147984 */ /* 0x000f680000000c00 */
[----:B------:R-:W-:Y:S04]  /*0f80*/  LDS.128 R24, [R87+-0x80] ;  /* 0xffff800057187984 */ /* 0x000fe80000000c00 */
[----:B------:R-:W5:Y:S04]  /*0f90*/  LDS.128 R32, [R87] ;  /* 0x0000000057207984 */ /* 0x000f680000000c00 */
[----:B------:R-:W-:Y:S04]  /*0fa0*/  LDS.128 R36, [R87+-0x70] ;  /* 0xffff900057247984 */ /* 0x000fe80000000c00 */
[----:B------:R-:W5:Y:S01]  /*0fb0*/  LDS.128 R40, [R87+0x10] ;  /* 0x0000100057287984 */ /* 0x000f620000000c00 */
[----:B0-----:R-:W-:Y:S01]  /*0fc0*/  IMAD.MOV.U32 R52, RZ, RZ, R14 ;  /* 0x000000ffff347224 */ /* 0x001fe200078e000e */
[----:B------:R-:W-:-:S02]  /*0fd0*/  MOV R53, R15 ;  /* 0x0000000f00357202 */ /* 0x000fc40000000f00 */
[----:B------:R-:W0:Y:S01]  /*0fe0*/  LDS.64 R64, [R87+-0x38] ;  /* 0xffffc80057407984 */ /* 0x000e220000000a00 */
[----:B-1----:R-:W-:Y:S01]  /*0ff0*/  IMAD.MOV.U32 R54, RZ, RZ, R48 ;  /* 0x000000ffff367224 */ /* 0x002fe200078e0030 */
[----:B------:R-:W-:Y:S01]  /*1000*/  MOV R61, R51 ;  /* 0x00000033003d7202 */ /* 0x000fe20000000f00 */
[----:B------:R-:W-:Y:S01]  /*1010*/  IMAD.MOV.U32 R55, RZ, RZ, R49 ;  /* 0x000000ffff377224 */ /* 0x000fe200078e0031 */
[----:B------:R1:W-:Y:S01]  /*1020*/  STS.64 [R87+-0x38], R12 ;  /* 0xffffc80c57007388 */ /* 0x0003e20000000a00 */
[----:B--2---:R-:W-:Y:S02]  /*1030*/  IMAD.MOV.U32 R66, RZ, RZ, R4 ;  /* 0x000000ffff427224 */ /* 0x004fe400078e0004 */
[----:B------:R-:W-:Y:S01]  /*1040*/  IMAD.MOV.U32 R67, RZ, RZ, R5 ;  /* 0x000000ffff437224 */ /* 0x000fe200078e0005 */
[----:B------:R-:W-:Y:S01]  /*1050*/  MOV R5, R7 ;  /* 0x0000000700057202 */ /* 0x000fe20000000f00 */
[----:B------:R-:W-:Y:S01]  /*1060*/  IMAD.MOV.U32 R4, RZ, RZ, R6 ;  /* 0x000000ffff047224 */ /* 0x000fe200078e0006 */
[----:B------:R-:W-:Y:S01]  /*1070*/  STS.128 [R87+-0x30], R52 ;  /* 0xffffd03457007388 */ /* 0x000fe20000000c00 */
[----:B---3--:R-:W-:Y:S01]  /*1080*/  IMAD.MOV.U32 R6, RZ, RZ, R44 ;  /* 0x000000ffff067224 */ /* 0x008fe200078e002c */
[----:B------:R-:W-:Y:S01]  /*1090*/  MOV R57, R47 ;  /* 0x0000002f00397202 */ /* 0x000fe20000000f00 */
[----:B------:R-:W-:Y:S01]  /*10a0*/  IMAD.MOV.U32 R7, RZ, RZ, R45 ;  /* 0x000000ffff077224 */ /* 0x000fe200078e002d */
[----:B------:R-:W2:Y:S01]  /*10b0*/  LDS.128 R52, [R87+0x20] ;  /* 0x0000200057347984 */ /* 0x000ea20000000c00 */
[----:B------:R-:W-:-:S02]  /*10c0*/  IMAD.MOV.U32 R60, RZ, RZ, R50 ;  /* 0x000000ffff3c7224 */ /* 0x000fc400078e0032 */
[----:B------:R-:W-:Y:S01]  /*10d0*/  IMAD.MOV.U32 R56, RZ, RZ, R46 ;  /* 0x000000ffff387224 */ /* 0x000fe200078e002e */
[----:B------:R-:W3:Y:S01]  /*10e0*/  LDS.128 R48, [R87+-0x50] ;  /* 0xffffb00057307984 */ /* 0x000ee20000000c00 */
[----:B----4-:R-:W-:Y:S02]  /*10f0*/  IMAD.MOV.U32 R62, RZ, RZ, R16 ;  /* 0x000000ffff3e7224 */ /* 0x010fe400078e0010 */
[----:B------:R-:W-:Y:S01]  /*1100*/  IMAD.MOV.U32 R63, RZ, RZ, R17 ;  /* 0x000000ffff3f7224 */ /* 0x000fe200078e0011 */
[----:B------:R-:W4:Y:S01]  /*1110*/  LDS.128 R44, [R87+-0x60] ;  /* 0xffffa000572c7984 */ /* 0x000f220000000c00 */
[----:B-----5:R-:W-:Y:S02]  /*1120*/  IMAD.MOV.U32 R58, RZ, RZ, R20 ;  /* 0x000000ffff3a7224 */ /* 0x020fe400078e0014 */
[----:B------:R-:W-:Y:S01]  /*1130*/  IMAD.MOV.U32 R59, RZ, RZ, R21 ;  /* 0x000000ffff3b7224 */ /* 0x000fe200078e0015 */
[----:B------:R-:W-:Y:S01]  /*1140*/  MOV R21, R19 ;  /* 0x0000001300157202 */ /* 0x000fe20000000f00 */
[----:B------:R-:W-:Y:S01]  /*1150*/  IMAD.MOV.U32 R16, RZ, RZ, R22 ;  /* 0x000000ffff107224 */ /* 0x000fe200078e0016 */
[----:B------:R-:W-:Y:S01]  /*1160*/  MOV R19, R33 ;  /* 0x0000002100137202 */ /* 0x000fe20000000f00 */
[----:B------:R-:W-:Y:S01]  /*1170*/  IMAD.MOV.U32 R17, RZ, RZ, R23 ;  /* 0x000000ffff117224 */ /* 0x000fe200078e0017 */
[----:B------:R-:W-:Y:S01]  /*1180*/  MOV R23, R25 ;  /* 0x0000001900177202 */ /* 0x000fe20000000f00 */
[----:B------:R-:W-:Y:S01]  /*1190*/  IMAD.MOV.U32 R20, RZ, RZ, R18 ;  /* 0x000000ffff147224 */ /* 0x000fe200078e0012 */
[----:B------:R5:W-:Y:S01]  /*11a0*/  STS.128 [R87+-0xa0], R4 ;  /* 0xffff600457007388 */ /* 0x000be20000000c00 */
[----:B------:R-:W-:Y:S01]  /*11b0*/  IMAD.MOV.U32 R22, RZ, RZ, R24 ;  /* 0x000000ffff167224 */ /* 0x000fe200078e0018 */
[----:B-1----:R-:W-:Y:S01]  /*11c0*/  MOV R13, R43 ;  /* 0x0000002b000d7202 */ /* 0x002fe20000000f00 */
[----:B------:R-:W-:Y:S01]  /*11d0*/  IMAD.MOV.U32 R24, RZ, RZ, R26 ;  /* 0x000000ffff187224 */ /* 0x000fe200078e001a */
[----:B------:R-:W-:Y:S01]  /*11e0*/  STS.128 [R87+-0x20], R60 ;  /* 0xffffe03c57007388 */ /* 0x000fe20000000c00 */
[----:B------:R-:W-:Y:S01]  /*11f0*/  IMAD.MOV.U32 R25, RZ, RZ, R27 ;  /* 0x000000ffff197224 */ /* 0x000fe200078e001b */
[----:B------:R-:W-:Y:S01]  /*1200*/  MOV R27, R37 ;  /* 0x00000025001b7202 */ /* 0x000fe20000000f00 */
[----:B------:R-:W-:Y:S01]  /*1210*/  IMAD.MOV.U32 R18, RZ, RZ, R32 ;  /* 0x000000ffff127224 */ /* 0x000fe200078e0020 */
[----:B0-----:R-:W-:Y:S01]  /*1220*/  STS.128 [R87+-0xb0], R64 ;  /* 0xffff504057007388 */ /* 0x001fe20000000c00 */
[----:B------:R-:W-:-:S02]  /*1230*/  IMAD.MOV.U32 R32, RZ, RZ, R34 ;  /* 0x000000ffff207224 */ /* 0x000fc400078e0022 */
[----:B------:R-:W-:Y:S01]  /*1240*/  IMAD.MOV.U32 R33, RZ, RZ, R35 ;  /* 0x000000ffff217224 */ /* 0x000fe200078e0023 */
[----:B------:R-:W-:Y:S01]  /*1250*/  STS.128 [R87+-0x90], R56 ;  /* 0xffff703857007388 */ /* 0x000fe20000000c00 */
[----:B------:R-:W-:Y:S02]  /*1260*/  IMAD.MOV.U32 R26, RZ, RZ, R36 ;  /* 0x000000ffff1a7224 */ /* 0x000fe400078e0024 */
[----:B------:R-:W-:Y:S01]  /*1270*/  IMAD.MOV.U32 R34, RZ, RZ, R40 ;  /* 0x000000ffff227224 */ /* 0x000fe200078e0028 */
[----:B-----5:R-:W-:Y:S01]  /*1280*/  MOV R7, R9 ;  /* 0x0000000900077202 */ /* 0x020fe20000000f00 */
[----:B------:R-:W-:Y:S01]  /*1290*/  IMAD.MOV.U32 R35, RZ, RZ, R41 ;  /* 0x000000ffff237224 */ /* 0x000fe200078e0029 */
[----:B------:R-:W-:Y:S01]  /*12a0*/  STS.128 [R87+-0x10], R20 ;  /* 0xfffff01457007388 */ /* 0x000fe20000000c00 */
[----:B------:R-:W-:Y:S02]  /*12b0*/  IMAD.MOV.U32 R36, RZ, RZ, R38 ;  /* 0x000000ffff247224 */ /* 0x000fe400078e0026 */
[----:B------:R-:W-:Y:S01]  /*12c0*/  IMAD.MOV.U32 R37, RZ, RZ, R39 ;  /* 0x000000ffff257224 */ /* 0x000fe200078e0027 */
[----:B--2---:R-:W-:Y:S01]  /*12d0*/  MOV R5, R55 ;  /* 0x0000003700057202 */ /* 0x004fe20000000f00 */
[----:B------:R-:W-:Y:S01]  /*12e0*/  IMAD.MOV.U32 R12, RZ, RZ, R42 ;  /* 0x000000ffff0c7224 */ /* 0x000fe200078e002a */
[----:B------:R-:W-:Y:S01]  /*12f0*/  STS.128 [R87+-0x80], R16 ;  /* 0xffff801057007388 */ /* 0x000fe20000000c00 */
[----:B------:R-:W-:Y:S01]  /*1300*/  IMAD.MOV.U32 R6, RZ, RZ, R8 ;  /* 0x000000ffff067224 */ /* 0x000fe200078e0008 */
[----:B---3--:R-:W-:Y:S01]  /*1310*/  MOV R43, R49 ;  /* 0x00000031002b7202 */ /* 0x008fe20000000f00 */
[----:B------:R-:W-:Y:S01]  /*1320*/  IMAD.MOV.U32 R28, RZ, RZ, R50 ;  /* 0x000000ffff1c7224 */ /* 0x000fe200078e0032 */
[----:B------:R-:W-:Y:S01]  /*1330*/  STS.128 [R87], R24 ;  /* 0x0000001857007388 */ /* 0x000fe20000000c00 */
[----:B------:R-:W-:Y:S01]  /*1340*/  IMAD.MOV.U32 R29, RZ, RZ, R51 ;  /* 0x000000ffff1d7224 */ /* 0x000fe200078e0033 */
[----:B----4-:R-:W-:Y:S01]  /*1350*/  MOV R41, R47 ;  /* 0x0000002f00297202 */ /* 0x010fe20000000f00 */
[----:B------:R-:W-:Y:S01]  /*1360*/  IMAD.MOV.U32 R38, RZ, RZ, R44 ;  /* 0x000000ffff267224 */ /* 0x000fe200078e002c */
[----:B------:R-:W-:Y:S01]  /*1370*/  STS.128 [R87+-0x70], R32 ;  /* 0xffff902057007388 */ /* 0x000fe20000000c00 */
[----:B------:R-:W-:-:S02]  /*1380*/  IMAD.MOV.U32 R39, RZ, RZ, R45 ;  /* 0x000000ffff277224 */ /* 0x000fc400078e002d */
[----:B------:R-:W-:Y:S01]  /*1390*/  IMAD.MOV.U32 R40, RZ, RZ, R46 ;  /* 0x000000ffff287224 */ /* 0x000fe200078e002e */
[----:B------:R-:W-:Y:S01]  /*13a0*/  STS.128 [R87+0x30], R28 ;  /* 0x0000301c57007388 */ /* 0x000fe20000000c00 */
[----:B------:R-:W-:Y:S02]  /*13b0*/  IMAD.MOV.U32 R42, RZ, RZ, R48 ;  /* 0x000000ffff2a7224 */ /* 0x000fe400078e0030 */
[----:B------:R-:W-:Y:S01]  /*13c0*/  IMAD.MOV.U32 R14, RZ, RZ, R52 ;  /* 0x000000ffff0e7224 */ /* 0x000fe200078e0034 */
[----:B------:R-:W-:Y:S01]  /*13d0*/  STS.128 [R87+0x10], R36 ;  /* 0x0000102457007388 */ /* 0x000fe20000000c00 */
[----:B------:R-:W-:Y:S02]  /*13e0*/  IMAD.MOV.U32 R15, RZ, RZ, R53 ;  /* 0x000000ffff0f7224 */ /* 0x000fe400078e0035 */
[----:B------:R-:W-:Y:S01]  /*13f0*/  IMAD.MOV.U32 R4, RZ, RZ, R54 ;  /* 0x000000ffff047224 */ /* 0x000fe200078e0036 */
[----:B------:R-:W-:Y:S04]  /*1400*/  STS.128 [R87+0x20], R40 ;  /* 0x0000202857007388 */ /* 0x000fe80000000c00 */
[----:B------:R-:W-:Y:S04]  /*1410*/  STS.128 [R87+-0x60], R12 ;  /* 0xffffa00c57007388 */ /* 0x000fe80000000c00 */
[----:B------:R-:W-:Y:S04]  /*1420*/  STS.128 [R87+-0x50], R4 ;  /* 0xffffb00457007388 */ /* 0x000fe80000000c00 */
[----:B------:R0:W-:Y:S02]  /*1430*/  STS.64 [R87+-0x40], R10 ;  /* 0xffffc00a57007388 */ /* 0x0001e40000000a00 */
[----:B0-----:R-:W-:-:S02]  /*1440*/  IMAD.MOV.U32 R10, RZ, RZ, R30 ;  /* 0x000000ffff0a7224 */ /* 0x001fc400078e001e */
[----:B------:R-:W-:-:S07]  /*1450*/  IMAD.MOV.U32 R11, RZ, RZ, R31 ;  /* 0x000000ffff0b7224 */ /* 0x000fce00078e001f */
.L_x_6:
[----:B------:R-:W-:Y:S05]  /*1460*/  BSYNC.RECONVERGENT B3 ;  /* 0x0000000000037941 */ /* 0x000fea0003800200 */
.L_x_5:
[----:B------:R-:W0:Y:S01]  /*1470*/  LDS.64 R30, [R87+0xb0] ;  /* 0x0000b000571e7984 */ /* 0x000e220000000a00 */
[----:B------:R-:W-:Y:S01]  /*1480*/  VIADD R82, R82, 0x2 ;  /* 0x0000000252527836 */ /* 0x000fe20000000000 */
[----:B------:R-:W-:Y:S04]  /*1490*/  BSSY.RECONVERGENT B3, `(.L_x_7) ;  /* 0x0000059000037945 */ /* 0x000fe80003800200 */
[----:B------:R-:W-:Y:S01]  /*14a0*/  ISETP.NE.AND P2, PT, R82, RZ, PT ;  /* 0x000000ff5200720c */ /* 0x000fe20003f45270 */
[----:B0-----:R-:W-:-:S14]  /*14b0*/  DSETP.GT.AND P1, PT, R10, R30, PT ;  /* 0x0000001e0a00722a */ /* 0x001fdc0003f24000 */
[----:B------:R-:W-:Y:S05]  /*14c0*/  @!P1 BRA `(.L_x_8) ;  /* 0x0000000400549947 */ /* 0x000fea0003800000 */
[----:B------:R-:W0:Y:S01]  /*14d0*/  LDS.128 R24, [R87+-0x30] ;  /* 0xffffd00057187984 */ /* 0x000e220000000c00 */
[----:B------:R-:W-:Y:S01]  /*14e0*/  IMAD.MOV.U32 R6, RZ, RZ, R30 ;  /* 0x000000ffff067224 */ /* 0x000fe200078e001e */
[----:B------:R-:W-:Y:S01]  /*14f0*/  MOV R30, R10 ;  /* 0x0000000a001e7202 */ /* 0x000fe20000000f00 */
[----:B------:R-:W-:Y:S01]  /*1500*/  IMAD.MOV.U32 R7, RZ, RZ, R31 ;  /* 0x000000ffff077224 */ /* 0x000fe200078e001f */
[----:B------:R-:W1:Y:S01]  /*1510*/  LDS.128 R12, [R87+-0x20] ;  /* 0xffffe000570c7984 */ /* 0x000e620000000c00 */
[----:B------:R-:W-:-:S03]  /*1520*/  IMAD.MOV.U32 R31, RZ, RZ, R11 ;  /* 0x000000ffff1f7224 */ /* 0x000fc600078e000b */
[----:B------:R-:W2:Y:S04]  /*1530*/  LDS.128 R48, [R87+0x40] ;  /* 0x0000400057307984 */ /* 0x000ea80000000c00 */
[----:B------:R-:W3:Y:S04]  /*1540*/  LDS.128 R20, [R87+0x50] ;  /* 0x0000500057147984 */ /* 0x000ee80000000c00 */
[----:B------:R-:W4:Y:S04]  /*1550*/  LDS.64 R44, [R87+-0x38] ;  /* 0xffffc800572c7984 */ /* 0x000f280000000a00 */
[----:B------:R-:W5:Y:S04]  /*1560*/  LDS.128 R52, [R87+0x60] ;  /* 0x0000600057347984 */ /* 0x000f680000000c00 */
[----:B------:R-:W5:Y:S04]  /*1570*/  LDS.128 R40, [R87+-0x10] ;  /* 0xfffff00057287984 */ /* 0x000f680000000c00 */
[----:B------:R-:W5:Y:S04]  /*1580*/  LDS.128 R32, [R87+0x70] ;  /* 0x0000700057207984 */ /* 0x000f680000000c00 */
[----:B------:R-:W5:Y:S04]  /*1590*/  LDS.128 R36, [R87] ;  /* 0x0000000057247984 */ /* 0x000f680000000c00 */
[----:B------:R-:W5:Y:S01]  /*15a0*/  LDS.128 R16, [R87+0x80] ;  /* 0x0000800057107984 */ /* 0x000f620000000c00 */
[----:B0-----:R-:W-:-:S03]  /*15b0*/  IMAD.MOV.U32 R46, RZ, RZ, R24 ;  /* 0x000000ffff2e7224 */ /* 0x001fc600078e0018 */
[----:B------:R-:W-:Y:S01]  /*15c0*/  STS.64 [R87+0xb0], R10 ;  /* 0x0000b00a57007388 */ /* 0x000fe20000000a00 */
[----:B------:R-:W-:Y:S02]  /*15d0*/  IMAD.MOV.U32 R47, RZ, RZ, R25 ;  /* 0x000000ffff2f7224 */ /* 0x000fe400078e0019 */
[----:B------:R-:W-:Y:S02]  /*15e0*/  IMAD.MOV.U32 R64, RZ, RZ, R26 ;  /* 0x000000ffff407224 */ /* 0x000fe400078e001a */
[----:B------:R-:W-:Y:S02]  /*15f0*/  IMAD.MOV.U32 R65, RZ, RZ, R27 ;  /* 0x000000ffff417224 */ /* 0x000fe400078e001b */
[----:B------:R-:W0:Y:S01]  /*1600*/  LDS.128 R24, [R87+0x10] ;  /* 0x0000100057187984 */ /* 0x000e220000000c00 */
[----:B-1----:R-:W-:Y:S01]  /*1610*/  IMAD.MOV.U32 R66, RZ, RZ, R12 ;  /* 0x000000ffff427224 */ /* 0x002fe200078e000c */
[----:B--2---:R-:W-:Y:S01]  /*1620*/  MOV R56, R50 ;  /* 0x0000003200387202 */ /* 0x004fe20000000f00 */
[----:B------:R-:W-:Y:S01]  /*1630*/  IMAD.MOV.U32 R67, RZ, RZ, R13 ;  /* 0x000000ffff437224 */ /* 0x000fe200078e000d */
[----:B---3--:R-:W-:Y:S01]  /*1640*/  MOV R58, R20 ;  /* 0x00000014003a7202 */ /* 0x008fe20000000f00 */
[----:B------:R-:W-:Y:S01]  /*1650*/  IMAD.MOV.U32 R60, RZ, RZ, R14 ;  /* 0x000000ffff3c7224 */ /* 0x000fe200078e000e */
[----:B------:R-:W-:Y:S01]  /*1660*/  MOV R68, R22 ;  /* 0x0000001600447202 */ /* 0x000fe20000000f00 */
[----:B------:R-:W-:Y:S01]  /*1670*/  IMAD.MOV.U32 R61, RZ, RZ, R15 ;  /* 0x000000ffff3d7224 */ /* 0x000fe200078e000f */
[----:B----4-:R-:W-:Y:S01]  /*1680*/  STS.128 [R87+0x40], R44 ;  /* 0x0000402c57007388 */ /* 0x010fe20000000c00 */
[----:B------:R-:W-:-:S02]  /*1690*/  IMAD.MOV.U32 R57, RZ, RZ, R51 ;  /* 0x000000ffff397224 */ /* 0x000fc400078e0033 */
[----:B------:R-:W-:Y:S01]  /*16a0*/  IMAD.MOV.U32 R59, RZ, RZ, R21 ;  /* 0x000000ffff3b7224 */ /* 0x000fe200078e0015 */
[----:B------:R-:W1:Y:S01]  /*16b0*/  LDS.128 R12, [R87+0x90] ;  /* 0x00009000570c7984 */ /* 0x000e620000000c00 */
[----:B------:R-:W-:Y:S01]  /*16c0*/  IMAD.MOV.U32 R69, RZ, RZ, R23 ;  /* 0x000000ffff457224 */ /* 0x000fe200078e0017 */
[----:B-----5:R-:W-:Y:S01]  /*16d0*/  MOV R70, R52 ;  /* 0x0000003400467202 */ /* 0x020fe20000000f00 */
[----:B------:R-:W-:Y:S01]  /*16e0*/  IMAD.MOV.U32 R71, RZ, RZ, R53 ;  /* 0x000000ffff477224 */ /* 0x000fe200078e0035 */
[----:B------:R-:W2:Y:S01]  /*16f0*/  LDS.128 R20, [R87+0x20] ;  /* 0x0000200057147984 */ /* 0x000ea20000000c00 */
[----:B------:R-:W-:Y:S01]  /*1700*/  IMAD.MOV.U32 R52, RZ, RZ, R54 ;  /* 0x000000ffff347224 */ /* 0x000fe200078e0036 */
[----:B------:R-:W-:Y:S01]  /*1710*/  MOV R62, R40 ;  /* 0x00000028003e7202 */ /* 0x000fe20000000f00 */
[----:B------:R-:W-:Y:S01]  /*1720*/  IMAD.MOV.U32 R53, RZ, RZ, R55 ;  /* 0x000000ffff357224 */ /* 0x000fe200078e0037 */
[----:B------:R-:W3:Y:S01]  /*1730*/  LDS.128 R44, [R87+0xa0] ;  /* 0x0000a000572c7984 */ /* 0x000ee20000000c00 */
[----:B------:R-:W-:Y:S01]  /*1740*/  IMAD.MOV.U32 R63, RZ, RZ, R41 ;  /* 0x000000ffff3f7224 */ /* 0x000fe200078e0029 */
[----:B------:R-:W-:Y:S01]  /*1750*/  MOV R54, R32 ;  /* 0x0000002000367202 */ /* 0x000fe20000000f00 */
[----:B------:R-:W-:Y:S01]  /*1760*/  IMAD.MOV.U32 R55, RZ, RZ, R33 ;  /* 0x000000ffff377224 */ /* 0x000fe200078e0021 */
[----:B------:R4:W-:Y:S01]  /*1770*/  STS.128 [R87+-0x30], R56 ;  /* 0xffffd03857007388 */ /* 0x0009e20000000c00 */
[----:B------:R-:W-:Y:S01]  /*1780*/  IMAD.MOV.U32 R40, RZ, RZ, R42 ;  /* 0x000000ffff287224 */ /* 0x000fe200078e002a */
[----:B------:R-:W-:Y:S01]  /*1790*/  MOV R32, R34 ;  /* 0x0000002200207202 */ /* 0x000fe20000000f00 */
[----:B------:R-:W-:Y:S01]  /*17a0*/  IMAD.MOV.U32 R41, RZ, RZ, R43 ;  /* 0x000000ffff297224 */ /* 0x000fe200078e002b */
[----:B------:R-:W5:Y:S01]  /*17b0*/  LDS.64 R58, [R87+0x30] ;  /* 0x00003000573a7984 */ /* 0x000f620000000a00 */
[----:B------:R-:W-:-:S02]  /*17c0*/  IMAD.MOV.U32 R33, RZ, RZ, R35 ;  /* 0x000000ffff217224 */ /* 0x000fc400078e0023 */
[----:B------:R-:W-:Y:S01]  /*17d0*/  IMAD.MOV.U32 R42, RZ, RZ, R36 ;  /* 0x000000ffff2a7224 */ /* 0x000fe200078e0024 */
[----:B------:R-:W-:Y:S01]  /*17e0*/  MOV R36, R38 ;  /* 0x0000002600247202 */ /* 0x000fe20000000f00 */
[----:B------:R-:W-:Y:S01]  /*17f0*/  IMAD.MOV.U32 R43, RZ, RZ, R37 ;  /* 0x000000ffff2b7224 */ /* 0x000fe200078e0025 */
[----:B------:R1:W-:Y:S01]  /*1800*/  STS.128 [R87+0x50], R64 ;  /* 0x0000504057007388 */ /* 0x0003e20000000c00 */
[----:B------:R-:W-:Y:S02]  /*1810*/  IMAD.MOV.U32 R34, RZ, RZ, R16 ;  /* 0x000000ffff227224 */ /* 0x000fe400078e0010 */
[----:B------:R-:W-:Y:S01]  /*1820*/  IMAD.MOV.U32 R35, RZ, RZ, R17 ;  /* 0x000000ffff237224 */ /* 0x000fe200078e0011 */
[----:B------:R2:W-:Y:S01]  /*1830*/  STS.128 [R87+-0x20], R68 ;  /* 0xffffe04457007388 */ /* 0x0005e20000000c00 */
[----:B------:R-:W-:Y:S01]  /*1840*/  IMAD.MOV.U32 R37, RZ, RZ, R39 ;  /* 0x000000ffff257224 */ /* 0x000fe200078e0027 */
[----:B0-----:R-:W-:Y:S01]  /*1850*/  MOV R38, R24 ;  /* 0x0000001800267202 */ /* 0x001fe20000000f00 */
[----:B------:R-:W-:Y:S01]  /*1860*/  IMAD.MOV.U32 R16, RZ, RZ, R26 ;  /* 0x000000ffff107224 */ /* 0x000fe200078e001a */
[----:B------:R-:W-:Y:S01]  /*1870*/  MOV R24, R18 ;  /* 0x0000001200187202 */ /* 0x000fe20000000f00 */
[----:B------:R-:W-:Y:S01]  /*1880*/  IMAD.MOV.U32 R17, RZ, RZ, R27 ;  /* 0x000000ffff117224 */ /* 0x000fe200078e001b */
[----:B------:R0:W-:Y:S01]  /*1890*/  STS.128 [R87+0x60], R60 ;  /* 0x0000603c57007388 */ /* 0x0001e20000000c00 */
[----:B------:R-:W-:-:S02]  /*18a0*/  IMAD.MOV.U32 R39, RZ, RZ, R25 ;  /* 0x000000ffff277224 */ /* 0x000fc400078e0019 */
[----:B------:R-:W-:Y:S01]  /*18b0*/  IMAD.MOV.U32 R25, RZ, RZ, R19 ;  /* 0x000000ffff197224 */ /* 0x000fe200078e0013 */
[----:B------:R0:W-:Y:S01]  /*18c0*/  STS.128 [R87+-0x10], R52 ;  /* 0xfffff03457007388 */ /* 0x0001e20000000c00 */
[----:B-1----:R-:W-:Y:S01]  /*18d0*/  MOV R26, R12 ;  /* 0x0000000c001a7202 */ /* 0x002fe20000000f00 */
[----:B------:R-:W-:Y:S02]  /*18e0*/  IMAD.MOV.U32 R27, RZ, RZ, R13 ;  /* 0x000000ffff1b7224 */ /* 0x000fe400078e000d */
[----:B------:R0:W-:Y:S01]  /*18f0*/  STS.64 [R87+-0x38], R48 ;  /* 0xffffc83057007388 */ /* 0x0001e20000000a00 */
[----:B------:R-:W-:Y:S01]  /*1900*/  IMAD.MOV.U32 R12, RZ, RZ, R14 ;  /* 0x000000ffff0c7224 */ /* 0x000fe200078e000e */
[----:B--2---:R-:W-:Y:S01]  /*1910*/  MOV R18, R20 ;  /* 0x0000001400127202 */ /* 0x004fe20000000f00 */
[----:B------:R-:W-:Y:S01]  /*1920*/  IMAD.MOV.U32 R13, RZ, RZ, R15 ;  /* 0x000000ffff0d7224 */ /* 0x000fe200078e000f */
[----:B------:R0:W-:Y:S01]  /*1930*/  STS.128 [R87+0x70], R40 ;  /* 0x0000702857007388 */ /* 0x0001e20000000c00 */
[----:B------:R-:W-:Y:S01]  /*1940*/  IMAD.MOV.U32 R19, RZ, RZ, R21 ;  /* 0x000000ffff137224 */ /* 0x000fe200078e0015 */
[----:B---3--:R-:W-:Y:S01]  /*1950*/  MOV R14, R44 ;  /* 0x0000002c000e7202 */ /* 0x008fe20000000f00 */
[----:B----4-:R-:W-:Y:S01]  /*1960*/  IMAD.MOV.U32 R56, RZ, RZ, R22 ;  /* 0x000000ffff387224 */ /* 0x010fe200078e0016 */
[----:B------:R0:W-:Y:S01]  /*1970*/  STS.128 [R87], R32 ;  /* 0x0000002057007388 */ /* 0x0001e20000000c00 */
[----:B------:R-:W-:-:S02]  /*1980*/  IMAD.MOV.U32 R57, RZ, RZ, R23 ;  /* 0x000000ffff397224 */ /* 0x000fc400078e0017 */
[----:B------:R-:W-:Y:S01]  /*1990*/  IMAD.MOV.U32 R15, RZ, RZ, R45 ;  /* 0x000000ffff0f7224 */ /* 0x000fe200078e002d */
[----:B------:R0:W-:Y:S01]  /*19a0*/  STS.128 [R87+0x80], R36 ;  /* 0x0000802457007388 */ /* 0x0001e20000000c00 */
[----:B------:R-:W-:Y:S02]  /*19b0*/  IMAD.MOV.U32 R4, RZ, RZ, R46 ;  /* 0x000000ffff047224 */ /* 0x000fe400078e002e */
[----:B------:R-:W-:Y:S01]  /*19c0*/  IMAD.MOV.U32 R5, RZ, RZ, R47 ;  /* 0x000000ffff057224 */ /* 0x000fe200078e002f */
[----:B------:R0:W-:Y:S04]  /*19d0*/  STS.128 [R87+0x10], R24 ;  /* 0x0000101857007388 */ /* 0x0001e80000000c00 */
[----:B------:R0:W-:Y:S04]  /*19e0*/  STS.128 [R87+0x90], R16 ;  /* 0x0000901057007388 */ /* 0x0001e80000000c00 */
[----:B-----5:R0:W-:Y:S04]  /*19f0*/  STS.128 [R87+0xa0], R56 ;  /* 0x0000a03857007388 */ /* 0x0201e80000000c00 */
[----:B------:R0:W-:Y:S04]  /*1a00*/  STS.128 [R87+0x20], R12 ;  /* 0x0000200c57007388 */ /* 0x0001e80000000c00 */
[----:B------:R0:W-:Y:S02]  /*1a10*/  STS.128 [R87+0x30], R4 ;  /* 0x0000300457007388 */ /* 0x0001e40000000c00 */
.L_x_8:
[----:B------:R-:W-:Y:S05]  /*1a20*/  BSYNC.RECONVERGENT B3 ;  /* 0x0000000000037941 */ /* 0x000fea0003800200 */
.L_x_7:
[----:B0-----:R-:W-:Y:S01]  /*1a30*/  VIADD R87, R87, 0xf0 ;  /* 0x000000f057577836 */ /* 0x001fe20000000000 */
[----:B------:R-:W-:Y:S06]  /*1a40*/  @P2 BRA `(.L_x_9) ;  /* 0xfffffff400242947 */ /* 0x000fec000383ffff */
[----:B------:R-:W-:Y:S05]  /*1a50*/  BSYNC.RECONVERGENT B2 ;  /* 0x0000000000027941 */ /* 0x000fea0003800200 */
.L_x_4:
[----:B------:R-:W-:Y:S05]  /*1a60*/  BSYNC.RECONVERGENT B1 ;  /* 0x0000000000017941 */ /* 0x000fea0003800200 */
.L_x_3:
[----:B------:R-:W-:-:S04]  /*1a70*/  LOP3.LUT R80, R80, 0x1, RZ, 0xc0, !PT ;  /* 0x0000000150507812 */ /* 0x000fc800078ec0ff */
[----:B------:R-:W-:-:S13]  /*1a80*/  ISETP.NE.U32.AND P1, PT, R80, 0x1, PT ;  /* 0x000000015000780c */ /* 0x000fda0003f25070 */
[----:B------:R-:W-:Y:S05]  /*1a90*/  @P1 BRA `(.L_x_2) ;  /* 0x0000000400741947 */ /* 0x000fea0003800000 */
[----:B------:R-:W1:Y:S01]  /*1aa0*/  S2R R5, SR_CgaCtaId ;  /* 0x0000000000057919 */ /* 0x000e620000008800 */
[----:B------:R-:W-:-:S04]  /*1ab0*/  MOV R4, 0x400 ;  /* 0x0000040000047802 */ /* 0x000fc80000000f00 */
[----:B-1----:R-:W-:-:S05]  /*1ac0*/  LEA R5, R5, R4, 0x18 ;  /* 0x0000000405057211 */ /* 0x002fca00078ec0ff */
[----:B------:R-:W-:-:S05]  /*1ad0*/  IMAD R87, R84, 0x78, R5 ;  /* 0x0000007854577824 */ /* 0x000fca00078e0205 */
[----:B0-----:R-:W-:Y:S04]  /*1ae0*/  LDS.128 R8, [R87+0x70] ;  /* 0x0000700057087984 */ /* 0x001fe80000000c00 */
[----:B------:R-:W0:Y:S02]  /*1af0*/  LDS.128 R12, [R87+0xe0] ;  /* 0x0000e000570c7984 */ /* 0x000e240000000c00 */
[----:B0-----:R-:W-:-:S14]  /*1b00*/  DSETP.GT.AND P1, PT, R8, R14, PT ;  /* 0x0000000e0800722a */ /* 0x001fdc0003f24000 */
[----:B------:R-:W-:Y:S05]  /*1b10*/  @!P1 BRA `(.L_x_2) ;  /* 0x0000000400549947 */ /* 0x000fea0003800000 */
[----:B------:R-:W0:Y:S01]  /*1b20*/  LDS.128 R16, [R87] ;  /* 0x0000000057107984 */ /* 0x000e220000000c00 */
[----:B------:R-:W-:Y:S01]  /*1b30*/  IMAD.MOV.U32 R68, RZ, RZ, R10 ;  /* 0x000000ffff447224 */ /* 0x000fe200078e000a */
[----:B------:R-:W-:Y:S01]  /*1b40*/  MOV R69, R11 ;  /* 0x0000000b00457202 */ /* 0x000fe20000000f00 */
[----:B------:R-:W-:Y:S01]  /*1b50*/  IMAD.MOV.U32 R6, RZ, RZ, R8 ;  /* 0x000000ffff067224 */ /* 0x000fe200078e0008 */
[----:B------:R-:W1:Y:S01]  /*1b60*/  LDS.128 R48, [R87+0x10] ;  /* 0x0000100057307984 */ /* 0x000e620000000c00 */
[----:B------:R-:W-:Y:S01]  /*1b70*/  MOV R7, R9 ;  /* 0x0000000900077202 */ /* 0x000fe20000000f00 */
[----:B------:R-:W-:Y:S02]  /*1b80*/  IMAD.MOV.U32 R10, RZ, RZ, R12 ;  /* 0x000000ffff0a7224 */ /* 0x000fe400078e000c */
[----:B------:R-:W2:Y:S01]  /*1b90*/  LDS.128 R52, [R87+0x80] ;  /* 0x0000800057347984 */ /* 0x000ea20000000c00 */
[----:B------:R-:W-:-:S03]  /*1ba0*/  IMAD.MOV.U32 R11, RZ, RZ, R13 ;  /* 0x000000ffff0b7224 */ /* 0x000fc600078e000d */
[----:B------:R-:W3:Y:S04]  /*1bb0*/  LDS.128 R20, [R87+0x90] ;  /* 0x0000900057147984 */ /* 0x000ee80000000c00 */
[----:B------:R-:W4:Y:S04]  /*1bc0*/  LDS.128 R24, [R87+0x20] ;  /* 0x0000200057187984 */ /* 0x000f280000000c00 */
[----:B------:R-:W5:Y:S04]  /*1bd0*/  LDS.128 R28, [R87+0xa0] ;  /* 0x0000a000571c7984 */ /* 0x000f680000000c00 */
[----:B------:R-:W5:Y:S04]  /*1be0*/  LDS.128 R32, [R87+0x30] ;  /* 0x0000300057207984 */ /* 0x000f680000000c00 */
[----:B------:R-:W-:Y:S04]  /*1bf0*/  LDS.128 R36, [R87+0xb0] ;  /* 0x0000b00057247984 */ /* 0x000fe80000000c00 */
[----:B------:R-:W5:Y:S04]  /*1c00*/  LDS.128 R40, [R87+0x40] ;  /* 0x0000400057287984 */ /* 0x000f680000000c00 */
[----:B------:R-:W5:Y:S01]  /*1c10*/  LDS.128 R44, [R87+0xc0] ;  /* 0x0000c000572c7984 */ /* 0x000f620000000c00 */
[----:B0-----:R-:W-:Y:S01]  /*1c20*/  IMAD.MOV.U32 R56, RZ, RZ, R18 ;  /* 0x000000ffff387224 */ /* 0x001fe200078e0012 */
[----:B------:R-:W-:-:S02]  /*1c30*/  MOV R57, R19 ;  /* 0x0000001300397202 */ /* 0x000fc40000000f00 */
[----:B------:R0:W-:Y:S01]  /*1c40*/  STS.64 [R87+0x78], R16 ;  /* 0x0000781057007388 */ /* 0x0001e20000000a00 */
[----:B-1----:R-:W-:Y:S01]  /*1c50*/  IMAD.MOV.U32 R58, RZ, RZ, R48 ;  /* 0x000000ffff3a7224 */ /* 0x002fe200078e0030 */
[----:B------:R-:W-:Y:S01]  /*1c60*/  MOV R61, R51 ;  /* 0x00000033003d7202 */ /* 0x000fe20000000f00 */
[----:B------:R-:W-:Y:S01]  /*1c70*/  IMAD.MOV.U32 R59, RZ, RZ, R49 ;  /* 0x000000ffff3b7224 */ /* 0x000fe200078e0031 */
[----:B------:R-:W-:Y:S01]  /*1c80*/  STS.64 [R87+0x70], R14 ;  /* 0x0000700e57007388 */ /* 0x000fe20000000a00 */
[----:B--2---:R-:W-:Y:S01]  /*1c90*/  IMAD.MOV.U32 R70, RZ, RZ, R52 ;  /* 0x000000ffff467224 */ /* 0x004fe200078e0034 */
[----:B------:R-:W-:Y:S01]  /*1ca0*/  MOV R65, R55 ;  /* 0x0000003700417202 */ /* 0x000fe20000000f00 */
[----:B------:R-:W-:Y:S01]  /*1cb0*/  IMAD.MOV.U32 R71, RZ, RZ, R53 ;  /* 0x000000ffff477224 */ /* 0x000fe200078e0035 */
[----:B------:R-:W-:Y:S01]  /*1cc0*/  STS.128 [R87+0x80], R56 ;  /* 0x0000803857007388 */ /* 0x000fe20000000c00 */
[----:B------:R-:W-:Y:S02]  /*1cd0*/  IMAD.MOV.U32 R64, RZ, RZ, R54 ;  /* 0x000000ffff407224 */ /* 0x000fe400078e0036 */
[----:B------:R-:W-:Y:S01]  /*1ce0*/  IMAD.MOV.U32 R60, RZ, RZ, R50 ;  /* 0x000000ffff3c7224 */ /* 0x000fe200078e0032 */
[----:B------:R-:W1:Y:S01]  /*1cf0*/  LDS.128 R52, [R87+0x60] ;  /* 0x0000600057347984 */ /* 0x000e620000000c00 */
[----:B---3--:R-:W-:-:S02]  /*1d00*/  IMAD.MOV.U32 R66, RZ, RZ, R20 ;  /* 0x000000ffff427224 */ /* 0x008fc400078e0014 */
[----:B------:R-:W-:Y:S01]  /*1d10*/  IMAD.MOV.U32 R67, RZ, RZ, R21 ;  /* 0x000000ffff437224 */ /* 0x000fe200078e0015 */
[----:B------:R-:W2:Y:S01]  /*1d20*/  LDS.128 R48, [R87+0x50] ;  /* 0x0000500057307984 */ /* 0x000ea20000000c00 */
[----:B----4-:R-:W-:Y:S02]  /*1d30*/  IMAD.MOV.U32 R62, RZ, RZ, R24 ;  /* 0x000000ffff3e7224 */ /* 0x010fe400078e0018 */
[----:B------:R-:W-:Y:S01]  /*1d40*/  IMAD.MOV.U32 R63, RZ, RZ, R25 ;  /* 0x000000ffff3f7224 */ /* 0x000fe200078e0019 */
[----:B------:R-:W3:Y:S01]  /*1d50*/  LDS.128 R56, [R87+0xd0] ;  /* 0x0000d00057387984 */ /* 0x000ee20000000c00 */
[----:B------:R-:W-:Y:S01]  /*1d60*/  IMAD.MOV.U32 R20, RZ, RZ, R26 ;  /* 0x000000ffff147224 */ /* 0x000fe200078e001a */
[----:B------:R-:W-:Y:S01]  /*1d70*/  MOV R25, R23 ;  /* 0x0000001700197202 */ /* 0x000fe20000000f00 */
[----:B------:R-:W-:Y:S01]  /*1d80*/  IMAD.MOV.U32 R21, RZ, RZ, R27 ;  /* 0x000000ffff157224 */ /* 0x000fe200078e001b */
[----:B-----5:R-:W-:Y:S01]  /*1d90*/  MOV R27, R29 ;  /* 0x0000001d001b7202 */ /* 0x020fe20000000f00 */
[----:B------:R-:W-:Y:S01]  /*1da0*/  IMAD.MOV.U32 R24, RZ, RZ, R22 ;  /* 0x000000ffff187224 */ /* 0x000fe200078e0016 */
[----:B------:R-:W-:Y:S01]  /*1db0*/  MOV R23, R33 ;  /* 0x0000002100177202 */ /* 0x000fe20000000f00 */
[----:B------:R-:W-:Y:S01]  /*1dc0*/  IMAD.MOV.U32 R26, RZ, RZ, R28 ;  /* 0x000000ffff1a7224 */ /* 0x000fe200078e001c */
[----:B------:R4:W-:Y:S01]  /*1dd0*/  STS.128 [R87], R68 ;  /* 0x0000004457007388 */ /* 0x0009e20000000c00 */
        /* <DEDUP_REMOVED lines=8> */
[----:B------:R-:W-:Y:S01]  /*1e60*/  MOV R35, R41 ;  /* 0x0000002900237202 */ /* 0x000fe20000000f00 */
[----:B------:R-:W-:Y:S01]  /*1e70*/  IMAD.MOV.U32 R30, RZ, RZ, R36 ;  /* 0x000000ffff1e7224 */ /* 0x000fe200078e0024 */
[----:B------:R4:W-:Y:S01]  /*1e80*/  STS.128 [R87+0x90], R60 ;  /* 0x0000903c57007388 */ /* 0x0009e20000000c00 */
[----:B------:R-:W-:Y:S02]  /*1e90*/  IMAD.MOV.U32 R36, RZ, RZ, R38 ;  /* 0x000000ffff247224 */ /* 0x000fe400078e0026 */
[----:B------:R-:W-:Y:S01]  /*1ea0*/  IMAD.MOV.U32 R37, RZ, RZ, R39 ;  /* 0x000000ffff257224 */ /* 0x000fe200078e0027 */
[----:B------:R4:W-:Y:S01]  /*1eb0*/  STS.128 [R87+0x20], R24 ;  /* 0x0000201857007388 */ /* 0x0009e20000000c00 */
[----:B------:R-:W-:Y:S02]  /*1ec0*/  IMAD.MOV.U32 R34, RZ, RZ, R40 ;  /* 0x000000ffff227224 */ /* 0x000fe400078e0028 */
[----:B------:R-:W-:Y:S01]  /*1ed0*/  IMAD.MOV.U32 R16, RZ, RZ, R42 ;  /* 0x000000ffff107224 */ /* 0x000fe200078e002a */
[----:B------:R4:W-:Y:S01]  /*1ee0*/  STS.128 [R87+0xa0], R20 ;  /* 0x0000a01457007388 */ /* 0x0009e20000000c00 */
[----:B------:R-:W-:-:S02]  /*1ef0*/  IMAD.MOV.U32 R38, RZ, RZ, R44 ;  /* 0x000000ffff267224 */ /* 0x000fc400078e002c */
[----:B------:R-:W-:Y:S01]  /*1f00*/  IMAD.MOV.U32 R39, RZ, RZ, R45 ;  /* 0x000000ffff277224 */ /* 0x000fe200078e002d */
[----:B-1----:R-:W-:Y:S01]  /*1f10*/  MOV R5, R55 ;  /* 0x0000003700057202 */ /* 0x002fe20000000f00 */
[----:B------:R-:W-:Y:S01]  /*1f20*/  IMAD.MOV.U32 R12, RZ, RZ, R46 ;  /* 0x000000ffff0c7224 */ /* 0x000fe200078e002e */
[----:B------:R4:W-:Y:S01]  /*1f30*/  STS.128 [R87+0x30], R28 ;  /* 0x0000301c57007388 */ /* 0x0009e20000000c00 */
[----:B------:R-:W-:Y:S01]  /*1f40*/  IMAD.MOV.U32 R13, RZ, RZ, R47 ;  /* 0x000000ffff0d7224 */ /* 0x000fe200078e002f */
[----:B--2---:R-:W-:Y:S01]  /*1f50*/  MOV R19, R49 ;  /* 0x0000003100137202 */ /* 0x004fe20000000f00 */
[----:B------:R-:W-:Y:S01]  /*1f60*/  IMAD.MOV.U32 R18, RZ, RZ, R48 ;  /* 0x000000ffff127224 */ /* 0x000fe200078e0030 */
[----:B------:R4:W-:Y:S01]  /*1f70*/  STS.128 [R87+0xb0], R32 ;  /* 0x0000b02057007388 */ /* 0x0009e20000000c00 */
[----:B------:R-:W-:Y:S01]  /*1f80*/  IMAD.MOV.U32 R40, RZ, RZ, R50 ;  /* 0x000000ffff287224 */ /* 0x000fe200078e0032 */
[----:B---3--:R-:W-:Y:S01]  /*1f90*/  MOV R15, R57 ;  /* 0x00000039000f7202 */ /* 0x008fe20000000f00 */
[----:B------:R-:W-:Y:S01]  /*1fa0*/  IMAD.MOV.U32 R41, RZ, RZ, R51 ;  /* 0x000000ffff297224 */ /* 0x000fe200078e0033 */
[----:B------:R4:W-:Y:S01]  /*1fb0*/  STS.128 [R87+0x40], R36 ;  /* 0x0000402457007388 */ /* 0x0009e20000000c00 */
[----:B------:R-:W-:-:S02]  /*1fc0*/  IMAD.MOV.U32 R4, RZ, RZ, R54 ;  /* 0x000000ffff047224 */ /* 0x000fc400078e0036 */
[----:B------:R-:W-:Y:S01]  /*1fd0*/  IMAD.MOV.U32 R42, RZ, RZ, R52 ;  /* 0x000000ffff2a7224 */ /* 0x000fe200078e0034 */
[----:B------:R4:W-:Y:S01]  /*1fe0*/  STS.128 [R87+0xc0], R16 ;  /* 0x0000c01057007388 */ /* 0x0009e20000000c00 */
[----:B------:R-:W-:Y:S02]  /*1ff0*/  IMAD.MOV.U32 R43, RZ, RZ, R53 ;  /* 0x000000ffff2b7224 */ /* 0x000fe400078e0035 */
[----:B------:R-:W-:Y:S01]  /*2000*/  IMAD.MOV.U32 R14, RZ, RZ, R56 ;  /* 0x000000ffff0e7224 */ /* 0x000fe200078e0038 */
[----:B------:R4:W-:Y:S01]  /*2010*/  STS.128 [R87+0xe0], R4 ;  /* 0x0000e00457007388 */ /* 0x0009e20000000c00 */
[----:B------:R-:W-:Y:S02]  /*2020*/  IMAD.MOV.U32 R8, RZ, RZ, R58 ;  /* 0x000000ffff087224 */ /* 0x000fe400078e003a */
[----:B------:R-:W-:Y:S01]  /*2030*/  IMAD.MOV.U32 R9, RZ, RZ, R59 ;  /* 0x000000ffff097224 */ /* 0x000fe200078e003b */
[----:B------:R4:W-:Y:S04]  /*2040*/  STS.128 [R87+0xd0], R40 ;  /* 0x0000d02857007388 */ /* 0x0009e80000000c00 */
[----:B------:R4:W-:Y:S04]  /*2050*/  STS.128 [R87+0x50], R12 ;  /* 0x0000500c57007388 */ /* 0x0009e80000000c00 */
[----:B------:R4:W-:Y:S02]  /*2060*/  STS.128 [R87+0x60], R8 ;  /* 0x0000600857007388 */ /* 0x0009e40000000c00 */
.L_x_2:
[----:B------:R-:W-:Y:S05]  /*2070*/  BSYNC.RECONVERGENT B0 ;  /* 0x0000000000007941 */ /* 0x000fea0003800200 */
.L_x_1:
[----:B------:R-:W-:Y:S01]  /*2080*/  VIADD R0, R0, 0xffffffff ;  /* 0xffffffff00007836 */ /* 0x000fe20000000000 */
[----:B------:R-:W-:Y:S06]  /*2090*/  @P0 BRA `(.L_x_10) ;  /* 0xffffffec00440947 */ /* 0x000fec000383ffff */
.L_x_0:
[----:B----4-:R-:W1:Y:S01]  /*20a0*/  S2R R43, SR_TID.X ;  /* 0x00000000002b7919 */ /* 0x010e620000002100 */
[----:B------:R-:W-:Y:S05]  /*20b0*/  WARPSYNC.ALL ;  /* 0x0000000000007948 */ /* 0x000fea0003800000 */
[----:B------:R-:W-:Y:S01]  /*20c0*/  BAR.SYNC.DEFER_BLOCKING 0x0 ;  /* 0x0000000000007b1d */ /* 0x000fe20000010000 */
[----:B-1----:R-:W-:-:S13]  /*20d0*/  ISETP.GE.U32.AND P0, PT, R43, 0x27, PT ;  /* 0x000000272b00780c */ /* 0x002fda0003f06070 */
[----:B------:R-:W-:Y:S05]  /*20e0*/  @!P0 BRA `(.L_x_11) ;  /* 0x00000034001c8947 */ /* 0x000fea0003800000 */
[----:B------:R-:W-:Y:S01]  /*20f0*/  SHF.R.U32.HI R0, RZ, 0x2, R85 ;  /* 0x00000002ff007819 */ /* 0x000fe20000011655 */
[----:B------:R-:W-:Y:S01]  /*2100*/  VIADD R7, R75, 0xb0f8a ;  /* 0x000b0f8a4b077836 */ /* 0x000fe20000000000 */
[----:B------:R-:W-:Y:S02]  /*2110*/  SHF.L.U32 R4, R77, 0x4, RZ ;  /* 0x000000044d047819 */ /* 0x000fe400000006ff */
[----:B------:R-:W-:Y:S02]  /*2120*/  LOP3.LUT R0, R0, R85, RZ, 0x3c, !PT ;  /* 0x0000005500007212 */ /* 0x000fe400078e3cff */
[----:B------:R-:W-:Y:S02]  /*2130*/  SHF.R.U32.HI R6, RZ, 0x2, R83 ;  /* 0x00000002ff067819 */ /* 0x000fe40000011653 */
[----:B------:R-:W-:Y:S01]  /*2140*/  MOV R85, R81 ;  /* 0x0000005100557202 */ /* 0x000fe20000000f00 */
[----:B------:R-:W-:Y:S01]  /*2150*/  IMAD.SHL.U32 R3, R0, 0x2, RZ ;  /* 0x0000000200037824 */ /* 0x000fe200078e00ff */
[----:B------:R-:W-:Y:S01]  /*2160*/  LOP3.LUT R6, R6, R83, RZ, 0x3c, !PT ;  /* 0x0000005306067212 */ /* 0x000fe200078e3cff */
[----:B------:R-:W-:-:S03]  /*2170*/  IMAD.MOV.U32 R83, RZ, RZ, R78 ;  /* 0x000000ffff537224 */ /* 0x000fc600078e004e */
[----:B------:R-:W-:-:S04]  /*2180*/  LOP3.LUT R3, R77, R4, R3, 0x96, !PT ;  /* 0x000000044d037212 */ /* 0x000fc800078e9603 */
[----:B------:R-:W-:Y:S01]  /*2190*/  LOP3.LUT R44, R3, R0, RZ, 0x3c, !PT ;  /* 0x00000000032c7212 */ /* 0x000fe200078e3cff */
[----:B------:R-:W-:-:S03]  /*21a0*/  IMAD.SHL.U32 R0, R6, 0x2, RZ ;  /* 0x0000000206007824 */ /* 0x000fc600078e00ff */
[----:B------:R-:W-:Y:S01]  /*21b0*/  IADD3 R3, PT, PT, R75, 0x587c5, R44 ;  /* 0x000587c54b037810 */ /* 0x000fe20007ffe02c */
[----:B------:R-:W-:-:S03]  /*21c0*/  IMAD.SHL.U32 R5, R44, 0x10, RZ ;  /* 0x000000102c057824 */ /* 0x000fc600078e00ff */
[----:B------:R-:W-:Y:S02]  /*21d0*/  I2FP.F32.U32 R3, R3 ;  /* 0x0000000300037245 */ /* 0x000fe40000201000 */
[----:B------:R-:W-:Y:S02]  /*21e0*/  LOP3.LUT R5, R6, R0, R5, 0x96, !PT ;  /* 0x0000000006057212 */ /* 0x000fe400078e9605 */
[----:B------:R-:W-:Y:S02]  /*21f0*/  MOV R0, 0x2f800000 ;  /* 0x2f80000000007802 */ /* 0x000fe40000000f00 */
[----:B------:R-:W-:-:S03]  /*2200*/  LOP3.LUT R42, R5, R44, RZ, 0x3c, !PT ;  /* 0x0000002c052a7212 */ /* 0x000fc600078e3cff */
[----:B------:R-:W-:Y:S02]  /*2210*/  FFMA R3, R3, R0, 1.1641532182693481445e-10 ;  /* 0x2f00000003037423 */ /* 0x000fe40000000000 */
[----:B------:R-:W-:Y:S02]  /*2220*/  IMAD.IADD R4, R42, 0x1, R7 ;  /* 0x000000012a047824 */ /* 0x000fe400078e0207 */
[----:B------:R-:W-:-:S03]  /*2230*/  FMUL R3, R3, 39 ;  /* 0x421c000003037820 */ /* 0x000fc60000400000 */
[----:B------:R-:W-:-:S03]  /*2240*/  I2FP.F32.U32 R5, R4 ;  /* 0x0000000400057245 */ /* 0x000fc60000201000 */
[----:B------:R-:W-:Y:S02]  /*2250*/  F2I.TRUNC.NTZ R3, R3 ;  /* 0x0000000300037305 */ /* 0x000fe4000020f100 */
[----:B------:R-:W-:-:S04]  /*2260*/  FFMA R5, R5, R0, 1.1641532182693481445e-10 ;  /* 0x2f00000005057423 */ /* 0x000fc80000000000 */
[----:B------:R-:W-:-:S04]  /*2270*/  FMUL R5, R5, 39 ;  /* 0x421c000005057820 */ /* 0x000fc80000400000 */
[----:B0-----:R-:W0:Y:S02]  /*2280*/  F2I.TRUNC.NTZ R8, R5 ;  /* 0x0000000500087305 */ /* 0x001e24000020f100 */
[----:B0-----:R-:W-:-:S13]  /*2290*/  ISETP.NE.AND P0, PT, R3, R8, PT ;  /* 0x000000080300720c */ /* 0x001fda0003f05270 */
[----:B------:R-:W-:Y:S05]  /*22a0*/  @!P0 BRA `(.L_x_12) ;  /* 0x0000003000c48947 */ /* 0x000fea0003800000 */
[----:B------:R-:W0:Y:S01]  /*22b0*/  S2R R5, SR_CgaCtaId ;  /* 0x0000000000057919 */ /* 0x000e220000008800 */
[----:B------:R-:W-:Y:S01]  /*22c0*/  MOV R48, 0x400 ;  /* 0x0000040000307802 */ /* 0x000fe20000000f00 */
[----:B------:R-:W-:Y:S01]  /*22d0*/  IMAD.SHL.U32 R6, R42, 0x10, RZ ;  /* 0x000000102a067824 */ /* 0x000fe200078e00ff */
[----:B------:R-:W-:Y:S01]  /*22e0*/  SHF.R.U32.HI R4, RZ, 0x2, R81 ;  /* 0x00000002ff047819 */ /* 0x000fe20000011651 */
[----:B------:R-:W-:Y:S01]  /*22f0*/  VIADD R46, R75, 0x10974f ;  /* 0x0010974f4b2e7836 */ /* 0x000fe20000000000 */
[----:B------:R-:W-:Y:S01]  /*2300*/  BSSY.RECONVERGENT B6, `(.L_x_13) ;  /* 0x0000301000067945 */ /* 0x000fe20003800200 */
[----:B0-----:R-:W-:Y:S02]  /*2310*/  LEA R48, R5, R48, 0x18 ;  /* 0x0000003005307211 */ /* 0x001fe400078ec0ff */
[----:B------:R-:W-:-:S03]  /*2320*/  LOP3.LUT R5, R4, R81, RZ, 0x3c, !PT ;  /* 0x0000005104057212 */ /* 0x000fc600078e3cff */
[--C-:B------:R-:W-:Y:S02]  /*2330*/  IMAD R4, R8, 0x78, R48.reuse ;  /* 0x0000007808047824 */ /* 0x100fe400078e0230 */
[----:B------:R-:W-:Y:S02]  /*2340*/  IMAD.SHL.U32 R7, R5, 0x2, RZ ;  /* 0x0000000205077824 */ /* 0x000fe400078e00ff */
[----:B------:R-:W-:Y:S01]  /*2350*/  IMAD R3, R3, 0x78, R48 ;  /* 0x0000007803037824 */ /* 0x000fe200078e0230 */
[----:B------:R-:W0:Y:S02]  /*2360*/  LDS.64 R30, [R4+0x38] ;  /* 0x00003800041e7984 */ /* 0x000e240000000a00 */
[----:B------:R-:W-:Y:S02]  /*2370*/  LOP3.LUT R7, R5, R7, R6, 0x96, !PT ;  /* 0x0000000705077212 */ /* 0x000fe400078e9606 */
[----:B------:R-:W1:Y:S02]  /*2380*/  LDS.64 R28, [R4+0x40] ;  /* 0x00004000041c7984 */ /* 0x000e640000000a00 */
[----:B------:R-:W-:-:S02]  /*2390*/  LOP3.LUT R41, R7, R42, RZ, 0x3c, !PT ;  /* 0x0000002a07297212 */ /* 0x000fc400078e3cff */
[----:B------:R-:W2:Y:S04]  /*23a0*/  LDS.64 R26, [R4+0x48] ;  /* 0x00004800041a7984 */ /* 0x000ea80000000a00 */
[----:B------:R-:W3:Y:S04]  /*23b0*/  LDS.64 R16, [R4+0x50] ;  /* 0x0000500004107984 */ /* 0x000ee80000000a00 */
[----:B------:R-:W4:Y:S04]  /*23c0*/  LDS.64 R18, [R4+0x58] ;  /* 0x0000580004127984 */ /* 0x000f280000000a00 */
[----:B------:R-:W0:Y:S04]  /*23d0*/  LDS.64 R22, [R4+0x60] ;  /* 0x0000600004167984 */ /* 0x000e280000000a00 */
[----:B------:R-:W0:Y:S04]  /*23e0*/  LDS.64 R24, [R4+0x68] ;  /* 0x0000680004187984 */ /* 0x000e280000000a00 */
[----:B------:R-:W0:Y:S04]  /*23f0*/  LDS.64 R64, [R3] ;  /* 0x0000000003407984 */ /* 0x000e280000000a00 */
[----:B------:R-:W0:Y:S04]  /*2400*/  LDS.64 R62, [R3+0x8] ;  /* 0x00000800033e7984 */ /* 0x000e280000000a00 */
[----:B------:R-:W0:Y:S04]  /*2410*/  LDS.64 R60, [R3+0x10] ;  /* 0x00001000033c7984 */ /* 0x000e280000000a00 */
[----:B------:R-:W0:Y:S04]  /*2420*/  LDS.64 R38, [R3+0x18] ;  /* 0x0000180003267984 */ /* 0x000e280000000a00 */
[----:B------:R-:W0:Y:S04]  /*2430*/  LDS.64 R36, [R3+0x20] ;  /* 0x0000200003247984 */ /* 0x000e280000000a00 */
[----:B------:R-:W0:Y:S04]  /*2440*/  LDS.64 R34, [R3+0x28] ;  /* 0x0000280003227984 */ /* 0x000e280000000a00 */
[----:B------:R5:W0:Y:S02]  /*2450*/  LDS.64 R32, [R3+0x30] ;  /* 0x0000300003207984 */ /* 0x000a240000000a00 */
[----:B-----5:R-:W-:-:S04]  /*2460*/  IADD3 R3, PT, PT, R41, R46, RZ ;  /* 0x0000002e29037210 */ /* 0x020fc80007ffe0ff */
[----:B------:R-:W-:-:S05]  /*2470*/  I2FP.F32.U32 R3, R3 ;  /* 0x0000000300037245 */ /* 0x000fca0000201000 */
[----:B------:R-:W-:-:S05]  /*2480*/  FFMA R3, R3, R0, 1.1641532182693481445e-10 ;  /* 0x2f00000003037423 */ /* 0x000fca0000000000 */
[----:B------:R-:W-:-:S13]  /*2490*/  FSETP.GEU.AND P0, PT, R3, 0.20000000298023223877, PT ;  /* 0x3e4ccccd0300780b */ /* 0x000fda0003f0e000 */
[----:B-1234-:R-:W-:Y:S05]  /*24a0*/  @P0 BRA `(.L_x_14) ;  /* 0x0000002c00980947 */ /* 0x01efea0003800000 */
[----:B------:R-:W1:Y:S01]  /*24b0*/  MUFU.RCP64H R11, 10 ;  /* 0x40240000000b7908 */ /* 0x000e620000001800 */
[----:B------:R-:W-:Y:S01]  /*24c0*/  SHF.R.U32.HI R3, RZ, 0x2, R78 ;  /* 0x00000002ff037819 */ /* 0x000fe2000001164e */
[----:B------:R-:W-:Y:S02]  /*24d0*/  IMAD.SHL.U32 R4, R41, 0x10, RZ ;  /* 0x0000001029047824 */ /* 0x000fe400078e00ff */
[----:B------:R-:W-:Y:S02]  /*24e0*/  HFMA2 R7, -RZ, RZ, 2.0703125, 0 ;  /* 0x40240000ff077431 */ /* 0x000fe400000001ff */
[----:B------:R-:W-:Y:S01]  /*24f0*/  IMAD.MOV.U32 R6, RZ, RZ, 0x0 ;  /* 0x00000000ff067424 */ /* 0x000fe200078e00ff */
[----:B------:R-:W-:Y:S01]  /*2500*/  LOP3.LUT R3, R3, R78, RZ, 0x3c, !PT ;  /* 0x0000004e03037212 */ /* 0x000fe200078e3cff */
[----:B------:R-:W-:Y:S01]  /*2510*/  IMAD.MOV.U32 R10, RZ, RZ, 0x1 ;  /* 0x00000001ff0a7424 */ /* 0x000fe200078e00ff */
[----:B------:R-:W2:Y:S01]  /*2520*/  LDCU UR4, c[0x0][0x2f8] ;  /* 0x00005f00ff0477ac */ /* 0x000ea20008000800 */
[----:B------:R-:W-:Y:S01]  /*2530*/  IMAD.MOV.U32 R8, RZ, RZ, 0x0 ;  /* 0x00000000ff087424 */ /* 0x000fe200078e00ff */
[----:B------:R-:W-:Y:S01]  /*2540*/  BSSY.RECONVERGENT B1, `(.L_x_15) ;  /* 0x000001d000017945 */ /* 0x000fe20003800200 */
[----:B------:R-:W-:Y:S01]  /*2550*/  IMAD.SHL.U32 R5, R3, 0x2, RZ ;  /* 0x0000000203057824 */ /* 0x000fe200078e00ff */
[----:B------:R-:W-:Y:S01]  /*2560*/  MOV R50, RZ ;  /* 0x000000ff00327202 */ /* 0x000fe20000000f00 */
[----:B------:R-:W-:-:S02]  /*2570*/  IMAD.MOV.U32 R9, RZ, RZ, 0x40000000 ;  /* 0x40000000ff097424 */ /* 0x000fc400078e00ff */
[----:B------:R-:W-:Y:S01]  /*2580*/  IMAD.MOV.U32 R45, RZ, RZ, 0x40240000 ;  /* 0x40240000ff2d7424 */ /* 0x000fe200078e00ff */
[----:B------:R-:W-:Y:S01]  /*2590*/  LOP3.LUT R46, R41, R4, R5, 0x96, !PT ;  /* 0x00000004292e7212 */ /* 0x000fe200078e9605 */
[----:B-1----:R-:W-:-:S03]  /*25a0*/  DFMA R4, R10, -R6, 1 ;  /* 0x3ff000000a04742b */ /* 0x002fc60000000806 */
[----:B------:R-:W-:-:S04]  /*25b0*/  LOP3.LUT R46, R46, R3, RZ, 0x3c, !PT ;  /* 0x000000032e2e7212 */ /* 0x000fc800078e3cff */
[----:B------:R-:W-:Y:S01]  /*25c0*/  IADD3 R3, PT, PT, R75, 0x161f14, R46 ;  /* 0x00161f144b037810 */ /* 0x000fe20007ffe02e */
[----:B------:R-:W-:Y:S01]  /*25d0*/  DFMA R4, R4, R4, R4 ;  /* 0x000000040404722b */ /* 0x000fe20000000004 */
[----:B--2---:R-:W-:Y:S02]  /*25e0*/  VIADD R40, R73, -UR4 ;  /* 0x8000000449287c36 */ /* 0x004fe40008000000 */
[----:B------:R-:W-:-:S05]  /*25f0*/  I2FP.F32.U32 R3, R3 ;  /* 0x0000000300037245 */ /* 0x000fca0000201000 */
[----:B------:R-:W-:Y:S01]  /*2600*/  FFMA R3, R3, R0, 1.1641532182693481445e-10 ;  /* 0x2f00000003037423 */ /* 0x000fe20000000000 */
[----:B------:R-:W-:-:S03]  /*2610*/  DFMA R10, R10, R4, R10 ;  /* 0x000000040a0a722b */ /* 0x000fc6000000000a */
[----:B------:R-:W1:Y:S05]  /*2620*/  F2F.F64.F32 R4, R3 ;  /* 0x0000000300047310 */ /* 0x000e6a0000201800 */
[----:B------:R-:W-:-:S08]  /*2630*/  DFMA R6, R10, -R6, 1 ;  /* 0x3ff000000a06742b */ /* 0x000fd00000000806 */
[----:B------:R-:W-:Y:S02]  /*2640*/  DFMA R6, R10, R6, R10 ;  /* 0x000000060a06722b */ /* 0x000fe4000000000a */
[----:B-1----:R-:W-:-:S08]  /*2650*/  DFMA R8, R4, R8, -1 ;  /* 0xbff000000408742b */ /* 0x002fd00000000008 */
[----:B------:R-:W-:Y:S02]  /*2660*/  DMUL R4, R8, R6 ;  /* 0x0000000608047228 */ /* 0x000fe40000000000 */
[----:B------:R-:W-:-:S06]  /*2670*/  FSETP.GEU.AND P1, PT, |R9|, 6.5827683646048100446e-37, PT ;  /* 0x036000000900780b */ /* 0x000fcc0003f2e200 */
[----:B------:R-:W-:-:S08]  /*2680*/  DFMA R54, R4, -10, R8 ;  /* 0xc02400000436782b */ /* 0x000fd00000000008 */
[----:B------:R-:W-:-:S10]  /*2690*/  DFMA R54, R6, R54, R4 ;  /* 0x000000360636722b */ /* 0x000fd40000000004 */
[----:B------:R-:W-:-:S05]  /*26a0*/  FFMA R0, RZ, 2.5625, R55 ;  /* 0x40240000ff007823 */ /* 0x000fca0000000037 */
[----:B------:R-:W-:-:S13]  /*26b0*/  FSETP.GT.AND P0, PT, |R0|, 1.469367938527859385e-39, PT ;  /* 0x001000000000780b */ /* 0x000fda0003f04200 */
[----:B------:R-:W-:Y:S05]  /*26c0*/  @P0 BRA P1, `(.L_x_16) ;  /* 0x0000000000100947 */ /* 0x000fea0000800000 */
[----:B------:R-:W-:-:S07]  /*26d0*/  MOV R0, 0x26f0 ;  /* 0x000026f000007802 */ /* 0x000fce0000000f00 */
[----:B0-----:R-:W-:Y:S05]  /*26e0*/  CALL.REL.NOINC `($__internal_0_$__cuda_sm20_div_rn_f64_full) ;  /* 0x0000006400047944 */ /* 0x001fea0003c00000 */
[----:B------:R-:W-:Y:S01]  /*26f0*/  IMAD.MOV.U32 R54, RZ, RZ, R66 ;  /* 0x000000ffff367224 */ /* 0x000fe200078e0042 */
[----:B------:R-:W-:-:S07]  /*2700*/  MOV R55, R67 ;  /* 0x0000004300377202 */ /* 0x000fce0000000f00 */
.L_x_16:
[----:B------:R-:W-:Y:S05]  /*2710*/  BSYNC.RECONVERGENT B1 ;  /* 0x0000000000017941 */ /* 0x000fea0003800200 */
.L_x_15:
[----:B------:R-:W-:Y:S01]  /*2720*/  UMOV UR4, 0x9999999a ;  /* 0x9999999a00047882 */ /* 0x000fe20000000000 */
[----:B------:R-:W-:Y:S01]  /*2730*/  UMOV UR5, 0x3fb99999 ;  /* 0x3fb9999900057882 */ /* 0x000fe20000000000 */
[----:B------:R-:W-:Y:S01]  /*2740*/  BSSY.RECONVERGENT B7, `(.L_x_17) ;  /* 0x000000d000077945 */ /* 0x000fe20003800200 */
[----:B------:R-:W-:-:S14]  /*2750*/  DSETP.GT.AND P0, PT, |R54|, UR4, PT ;  /* 0x0000000436007e2a */ /* 0x000fdc000bf04200 */
[----:B------:R-:W-:Y:S05]  /*2760*/  @!P0 BRA `(.L_x_18) ;  /* 0x0000000000288947 */ /* 0x000fea0003800000 */
[----:B------:R-:W-:Y:S01]  /*2770*/  MOV R8, 0x0 ;  /* 0x0000000000087802 */ /* 0x000fe20000000f00 */
[----:B------:R1:W-:Y:S01]  /*2780*/  STL.64 [R40], R54 ;  /* 0x0000003628007387 */ /* 0x0003e20000100a00 */
[----:B------:R-:W2:Y:S01]  /*2790*/  LDCU.64 UR4, c[0x4][0x60] ;  /* 0x01000c00ff0477ac */ /* 0x000ea20008000a00 */
[----:B------:R-:W-:Y:S01]  /*27a0*/  IMAD.MOV.U32 R6, RZ, RZ, R73 ;  /* 0x000000ffff067224 */ /* 0x000fe200078e0049 */
[----:B------:R-:W-:Y:S02]  /*27b0*/  MOV R7, R72 ;  /* 0x0000004800077202 */ /* 0x000fe40000000f00 */
[----:B------:R-:W3:Y:S01]  /*27c0*/  LDC.64 R8, c[0x4][R8] ;  /* 0x0100000008087b82 */ /* 0x000ee20000000a00 */
[----:B--2---:R-:W-:Y:S02]  /*27d0*/  IMAD.U32 R4, RZ, RZ, UR4 ;  /* 0x00000004ff047e24 */ /* 0x004fe4000f8e00ff */
[----:B-1----:R-:W-:-:S07]  /*27e0*/  IMAD.U32 R5, RZ, RZ, UR5 ;  /* 0x00000005ff057e24 */ /* 0x002fce000f8e00ff */
[----:B------:R-:W-:-:S07]  /*27f0*/  LEPC R20, `(.L_x_18) ;  /* 0x000000001014794e */ /* 0x000fce0000000000 */
[----:B0--3--:R-:W-:Y:S05]  /*2800*/  CALL.ABS.NOINC R8 ;  /* 0x0000000008007343 */ /* 0x009fea0003c00000 */
.L_x_18:
[----:B------:R-:W-:Y:S05]  /*2810*/  BSYNC.RECONVERGENT B7 ;  /* 0x0000000000077941 */ /* 0x000fea0003800200 */
.L_x_17:
[----:B------:R-:W-:Y:S01]  /*2820*/  SHF.R.U32.HI R0, RZ, 0x2, R77 ;  /* 0x00000002ff007819 */ /* 0x000fe2000001164d */
[----:B------:R-:W1:Y:S01]  /*2830*/  MUFU.RCP64H R7, 10 ;  /* 0x4024000000077908 */ /* 0x000e620000001800 */
[----:B------:R-:W-:Y:S01]  /*2840*/  IMAD.SHL.U32 R3, R46, 0x10, RZ ;  /* 0x000000102e037824 */ /* 0x000fe200078e00ff */
[----:B------:R-:W-:Y:S01]  /*2850*/  MOV R5, 0x40240000 ;  /* 0x4024000000057802 */ /* 0x000fe20000000f00 */
[----:B------:R-:W-:Y:S01]  /*2860*/  IMAD.MOV.U32 R4, RZ, RZ, 0x0 ;  /* 0x00000000ff047424 */ /* 0x000fe200078e00ff */
[----:B------:R-:W-:Y:S01]  /*2870*/  LOP3.LUT R0, R0, R77, RZ, 0x3c, !PT ;  /* 0x0000004d00007212 */ /* 0x000fe200078e3cff */
[----:B------:R-:W-:Y:S01]  /*2880*/  BSSY.RECONVERGENT B1, `(.L_x_19) ;  /* 0x000001e000017945 */ /* 0x000fe20003800200 */
[----:B0-----:R-:W-:-:S03]  /*2890*/  DMUL R64, R64, R54 ;  /* 0x0000003640407228 */ /* 0x001fc60000000000 */
[----:B------:R-:W-:-:S05]  /*28a0*/  IMAD.SHL.U32 R6, R0, 0x2, RZ ;  /* 0x0000000200067824 */ /* 0x000fca00078e00ff */
[----:B------:R-:W-:Y:S01]  /*28b0*/  LOP3.LUT R3, R46, R3, R6, 0x96, !PT ;  /* 0x000000032e037212 */ /* 0x000fe200078e9606 */
[----:B------:R-:W-:-:S03]  /*28c0*/  IMAD.MOV.U32 R6, RZ, RZ, 0x1 ;  /* 0x00000001ff067424 */ /* 0x000fc600078e00ff */
[----:B------:R-:W-:Y:S01]  /*28d0*/  LOP3.LUT R52, R3, R0, RZ, 0x3c, !PT ;  /* 0x0000000003347212 */ /* 0x000fe200078e3cff */
[----:B------:R-:W-:Y:S02]  /*28e0*/  IMAD.MOV.U32 R3, RZ, RZ, 0x2f800000 ;  /* 0x2f800000ff037424 */ /* 0x000fe400078e00ff */
[----:B-1----:R-:W-:Y:S01]  /*28f0*/  DFMA R8, R6, -R4, 1 ;  /* 0x3ff000000608742b */ /* 0x002fe20000000804 */
[----:B------:R-:W-:-:S04]  /*2900*/  IADD3 R0, PT, PT, R75, 0x1ba6d9, R52 ;  /* 0x001ba6d94b007810 */ /* 0x000fc80007ffe034 */
[----:B------:R-:W-:-:S03]  /*2910*/  I2FP.F32.U32 R0, R0 ;  /* 0x0000000000007245 */ /* 0x000fc60000201000 */
[----:B------:R-:W-:Y:S02]  /*2920*/  DFMA R8, R8, R8, R8 ;  /* 0x000000080808722b */ /* 0x000fe40000000008 */
[----:B------:R-:W-:-:S04]  /*2930*/  FFMA R0, R0, R3, 1.1641532182693481445e-10 ;  /* 0x2f00000000007423 */ /* 0x000fc80000000003 */
[----:B------:R-:W0:Y:S02]  /*2940*/  F2F.F64.F32 R10, R0 ;  /* 0x00000000000a7310 */ /* 0x000e240000201800 */
[----:B------:R-:W-:Y:S01]  /*2950*/  DFMA R6, R6, R8, R6 ;  /* 0x000000080606722b */ /* 0x000fe20000000006 */
[----:B------:R-:W-:Y:S01]  /*2960*/  IMAD.MOV.U32 R8, RZ, RZ, 0x0 ;  /* 0x00000000ff087424 */ /* 0x000fe200078e00ff */
[----:B------:R-:W-:-:S06]  /*2970*/  MOV R9, 0x40000000 ;  /* 0x4000000000097802 */ /* 0x000fcc0000000f00 */
[----:B------:R-:W-:Y:S02]  /*2980*/  DFMA R4, R6, -R4, 1 ;  /* 0x3ff000000604742b */ /* 0x000fe40000000804 */
[----:B0-----:R-:W-:-:S06]  /*2990*/  DFMA R8, R10, R8, -1 ;  /* 0xbff000000a08742b */ /* 0x001fcc0000000008 */
[----:B------:R-:W-:-:S04]  /*29a0*/  DFMA R4, R6, R4, R6 ;  /* 0x000000040604722b */ /* 0x000fc80000000006 */
[----:B------:R-:W-:-:S04]  /*29b0*/  FSETP.GEU.AND P1, PT, |R9|, 6.5827683646048100446e-37, PT ;  /* 0x036000000900780b */ /* 0x000fc80003f2e200 */
[----:B------:R-:W-:-:S08]  /*29c0*/  DMUL R6, R4, R8 ;  /* 0x0000000804067228 */ /* 0x000fd00000000000 */
[----:B------:R-:W-:-:S08]  /*29d0*/  DFMA R56, R6, -10, R8 ;  /* 0xc02400000638782b */ /* 0x000fd00000000008 */
[----:B------:R-:W-:-:S10]  /*29e0*/  DFMA R56, R4, R56, R6 ;  /* 0x000000380438722b */ /* 0x000fd40000000006 */
[----:B------:R-:W-:-:S05]  /*29f0*/  FFMA R3, RZ, 2.5625, R57 ;  /* 0x40240000ff037823 */ /* 0x000fca0000000039 */
[----:B------:R-:W-:-:S13]  /*2a00*/  FSETP.GT.AND P0, PT, |R3|, 1.469367938527859385e-39, PT ;  /* 0x001000000300780b */ /* 0x000fda0003f04200 */
[----:B------:R-:W-:Y:S05]  /*2a10*/  @P0 BRA P1, `(.L_x_20) ;  /* 0x0000000000100947 */ /* 0x000fea0000800000 */
[----:B------:R-:W-:-:S07]  /*2a20*/  MOV R0, 0x2a40 ;  /* 0x00002a4000007802 */ /* 0x000fce0000000f00 */
[----:B------:R-:W-:Y:S05]  /*2a30*/  CALL.REL.NOINC `($__internal_0_$__cuda_sm20_div_rn_f64_full) ;  /* 0x0000006000307944 */ /* 0x000fea0003c00000 */
[----:B------:R-:W-:Y:S02]  /*2a40*/  IMAD.MOV.U32 R56, RZ, RZ, R66 ;  /* 0x000000ffff387224 */ /* 0x000fe400078e0042 */
[----:B------:R-:W-:-:S07]  /*2a50*/  IMAD.MOV.U32 R57, RZ, RZ, R67 ;  /* 0x000000ffff397224 */ /* 0x000fce00078e0043 */
.L_x_20:
[----:B------:R-:W-:Y:S05]  /*2a60*/  BSYNC.RECONVERGENT B1 ;  /* 0x0000000000017941 */ /* 0x000fea0003800200 */
.L_x_19:
[----:B------:R-:W-:Y:S01]  /*2a70*/  UMOV UR4, 0x9999999a ;  /* 0x9999999a00047882 */ /* 0x000fe20000000000 */
[----:B------:R-:W-:Y:S01]  /*2a80*/  UMOV UR5, 0x3fb99999 ;  /* 0x3fb9999900057882 */ /* 0x000fe20000000000 */
[----:B------:R-:W-:Y:S01]  /*2a90*/  BSSY.RECONVERGENT B7, `(.L_x_21) ;  /* 0x000000d000077945 */ /* 0x000fe20003800200 */
[----:B------:R-:W-:-:S14]  /*2aa0*/  DSETP.GT.AND P0, PT, |R56|, UR4, PT ;  /* 0x0000000438007e2a */ /* 0x000fdc000bf04200 */
[----:B------:R-:W-:Y:S05]  /*2ab0*/  @!P0 BRA `(.L_x_22) ;  /* 0x0000000000288947 */ /* 0x000fea0003800000 */
[----:B------:R-:W-:Y:S01]  /*2ac0*/  MOV R8, 0x0 ;  /* 0x0000000000087802 */ /* 0x000fe20000000f00 */
[----:B------:R0:W-:Y:S01]  /*2ad0*/  STL.64 [R40], R56 ;  /* 0x0000003828007387 */ /* 0x0001e20000100a00 */
[----:B------:R-:W1:Y:S01]  /*2ae0*/  LDCU.64 UR4, c[0x4][0x60] ;  /* 0x01000c00ff0477ac */ /* 0x000e620008000a00 */
[----:B------:R-:W-:Y:S02]  /*2af0*/  IMAD.MOV.U32 R6, RZ, RZ, R73 ;  /* 0x000000ffff067224 */ /* 0x000fe400078e0049 */
[----:B------:R-:W-:Y:S01]  /*2b00*/  IMAD.MOV.U32 R7, RZ, RZ, R72 ;  /* 0x000000ffff077224 */ /* 0x000fe200078e0048 */
[----:B------:R-:W2:Y:S01]  /*2b10*/  LDC.64 R8, c[0x4][R8] ;  /* 0x0100000008087b82 */ /* 0x000ea20000000a00 */
[----:B-1----:R-:W-:Y:S01]  /*2b20*/  IMAD.U32 R4, RZ, RZ, UR4 ;  /* 0x00000004ff047e24 */ /* 0x002fe2000f8e00ff */
[----:B0-----:R-:W-:-:S07]  /*2b30*/  MOV R5, UR5 ;  /* 0x0000000500057c02 */ /* 0x001fce0008000f00 */
[----:B------:R-:W-:-:S07]  /*2b40*/  LEPC R20, `(.L_x_22) ;  /* 0x000000001014794e */ /* 0x000fce0000000000 */
[----:B--2---:R-:W-:Y:S05]  /*2b50*/  CALL.ABS.NOINC R8 ;  /* 0x0000000008007343 */ /* 0x004fea0003c00000 */
.L_x_22:
[----:B------:R-:W-:Y:S05]  /*2b60*/  BSYNC.RECONVERGENT B7 ;  /* 0x0000000000077941 */ /* 0x000fea0003800200 */
.L_x_21:
[----:B------:R-:W0:Y:S01]  /*2b70*/  MUFU.RCP64H R7, 10 ;  /* 0x4024000000077908 */ /* 0x000e220000001800 */
[----:B------:R-:W-:Y:S01]  /*2b80*/  SHF.R.U32.HI R3, RZ, 0x2, R44 ;  /* 0x00000002ff037819 */ /* 0x000fe2000001162c */
[----:B------:R-:W-:Y:S01]  /*2b90*/  IMAD.SHL.U32 R9, R52, 0x10, RZ ;  /* 0x0000001034097824 */ /* 0x000fe200078e00ff */
[----:B------:R-:W-:Y:S01]  /*2ba0*/  BSSY.RECONVERGENT B1, `(.L_x_23) ;  /* 0x0000021000017945 */ /* 0x000fe20003800200 */
[----:B------:R-:W-:Y:S01]  /*2bb0*/  IMAD.MOV.U32 R4, RZ, RZ, 0x0 ;  /* 0x00000000ff047424 */ /* 0x000fe200078e00ff */
[----:B------:R-:W-:Y:S01]  /*2bc0*/  LOP3.LUT R3, R3, R44, RZ, 0x3c, !PT ;  /* 0x0000002c03037212 */ /* 0x000fe200078e3cff */
[----:B------:R-:W-:Y:S01]  /*2bd0*/  IMAD.MOV.U32 R5, RZ, RZ, 0x40240000 ;  /* 0x40240000ff057424 */ /* 0x000fe200078e00ff */
[----:B------:R-:W-:Y:S01]  /*2be0*/  DMUL R62, R62, R56 ;  /* 0x000000383e3e7228 */ /* 0x000fe20000000000 */
[----:B------:R-:W-:Y:S01]  /*2bf0*/  IMAD.MOV.U32 R6, RZ, RZ, 0x1 ;  /* 0x00000001ff067424 */ /* 0x000fe200078e00ff */
[----:B------:R-:W-:-:S04]  /*2c00*/  SHF.L.U32 R0, R3, 0x1, RZ ;  /* 0x0000000103007819 */ /* 0x000fc800000006ff */
[----:B------:R-:W-:Y:S01]  /*2c10*/  LOP3.LUT R0, R52, R9, R0, 0x96, !PT ;  /* 0x0000000934007212 */ /* 0x000fe200078e9600 */
[----:B0-----:R-:W-:-:S03]  /*2c20*/  DFMA R8, R6, -R4, 1 ;  /* 0x3ff000000608742b */ /* 0x001fc60000000804 */
[----:B------:R-:W-:Y:S02]  /*2c30*/  LOP3.LUT R44, R0, R3, RZ, 0x3c, !PT ;  /* 0x00000003002c7212 */ /* 0x000fe400078e3cff */
[----:B------:R-:W-:Y:S02]  /*2c40*/  MOV R3, 0x2f800000 ;  /* 0x2f80000000037802 */ /* 0x000fe40000000f00 */
[----:B------:R-:W-:Y:S01]  /*2c50*/  IADD3 R0, PT, PT, R75, 0x212e9e, R44 ;  /* 0x00212e9e4b007810 */ /* 0x000fe20007ffe02c */
[----:B------:R-:W-:-:S03]  /*2c60*/  DFMA R8, R8, R8, R8 ;  /* 0x000000080808722b */ /* 0x000fc60000000008 */
[----:B------:R-:W-:-:S05]  /*2c70*/  I2FP.F32.U32 R0, R0 ;  /* 0x0000000000007245 */ /* 0x000fca0000201000 */
[----:B------:R-:W-:Y:S01]  /*2c80*/  FFMA R0, R0, R3, 1.1641532182693481445e-10 ;  /* 0x2f00000000007423 */ /* 0x000fe20000000003 */
[----:B------:R-:W-:-:S03]  /*2c90*/  DFMA R6, R6, R8, R6 ;  /* 0x000000080606722b */ /* 0x000fc60000000006 */
[----:B------:R-:W0:Y:S01]  /*2ca0*/  F2F.F64.F32 R10, R0 ;  /* 0x00000000000a7310 */ /* 0x000e220000201800 */
[----:B------:R-:W-:Y:S02]  /*2cb0*/  IMAD.MOV.U32 R8, RZ, RZ, 0x0 ;  /* 0x00000000ff087424 */ /* 0x000fe400078e00ff */
[----:B------:R-:W-:Y:S02]  /*2cc0*/  IMAD.MOV.U32 R9, RZ, RZ, 0x40000000 ;  /* 0x40000000ff097424 */ /* 0x000fe400078e00ff */
[----:B------:R-:W-:-:S08]  /*2cd0*/  DFMA R4, R6, -R4, 1 ;  /* 0x3ff000000604742b */ /* 0x000fd00000000804 */
[----:B------:R-:W-:Y:S02]  /*2ce0*/  DFMA R4, R6, R4, R6 ;  /* 0x000000040604722b */ /* 0x000fe40000000006 */
[----:B0-----:R-:W-:-:S08]  /*2cf0*/  DFMA R8, R10, R8, -1 ;  /* 0xbff000000a08742b */ /* 0x001fd00000000008 */
        /* <DEDUP_REMOVED lines=8> */
[----:B------:R-:W-:Y:S05]  /*2d80*/  CALL.REL.NOINC `($__internal_0_$__cuda_sm20_div_rn_f64_full) ;  /* 0x0000005c005c7944 */ /* 0x000fea0003c00000 */
[----:B------:R-:W-:Y:S01]  /*2d90*/  IMAD.MOV.U32 R54, RZ, RZ, R66 ;  /* 0x000000ffff367224 */ /* 0x000fe200078e0042 */
[----:B------:R-:W-:-:S07]  /*2da0*/  MOV R55, R67 ;  /* 0x0000004300377202 */ /* 0x000fce0000000f00 */
.L_x_24:
[----:B------:R-:W-:Y:S05]  /*2db0*/  BSYNC.RECONVERGENT B1 ;  /* 0x0000000000017941 */ /* 0x000fea0003800200 */
.L_x_23:
        /* <DEDUP_REMOVED lines=8> */
[----:B------:R-:W-:Y:S01]  /*2e40*/  IMAD.MOV.U32 R6, RZ, RZ, R73 ;  /* 0x000000ffff067224 */ /* 0x000fe200078e0049 */
[----:B------:R-:W-:Y:S02]  /*2e50*/  MOV R7, R72 ;  /* 0x0000004800077202 */ /* 0x000fe40000000f00 */
[----:B------:R-:W2:Y:S01]  /*2e60*/  LDC.64 R8, c[0x4][R8] ;  /* 0x0100000008087b82 */ /* 0x000ea20000000a00 */
[----:B-1----:R-:W-:Y:S02]  /*2e70*/  IMAD.U32 R4, RZ, RZ, UR4 ;  /* 0x00000004ff047e24 */ /* 0x002fe4000f8e00ff */
[----:B0-----:R-:W-:-:S07]  /*2e80*/  IMAD.U32 R5, RZ, RZ, UR5 ;  /* 0x00000005ff057e24 */ /* 0x001fce000f8e00ff */
[----:B------:R-:W-:-:S07]  /*2e90*/  LEPC R20, `(.L_x_26) ;  /* 0x000000001014794e */ /* 0x000fce0000000000 */
[----:B--2---:R-:W-:Y:S05]  /*2ea0*/  CALL.ABS.NOINC R8 ;  /* 0x0000000008007343 */ /* 0x004fea0003c00000 */
.L_x_26:
[----:B------:R-:W-:Y:S05]  /*2eb0*/  BSYNC.RECONVERGENT B7 ;  /* 0x0000000000077941 */ /* 0x000fea0003800200 */
.L_x_25:
[----:B------:R-:W-:Y:S01]  /*2ec0*/  SHF.R.U32.HI R3, RZ, 0x2, R42 ;  /* 0x00000002ff037819 */ /* 0x000fe2000001162a */
[----:B------:R-:W0:Y:S01]  /*2ed0*/  MUFU.RCP64H R7, 10 ;  /* 0x4024000000077908 */ /* 0x000e220000001800 */
[----:B------:R-:W-:Y:S01]  /*2ee0*/  IMAD.SHL.U32 R9, R44, 0x10, RZ ;  /* 0x000000102c097824 */ /* 0x000fe200078e00ff */
[----:B------:R-:W-:Y:S01]  /*2ef0*/  MOV R5, 0x40240000 ;  /* 0x4024000000057802 */ /* 0x000fe20000000f00 */
[----:B------:R-:W-:Y:S01]  /*2f00*/  IMAD.MOV.U32 R4, RZ, RZ, 0x0 ;  /* 0x00000000ff047424 */ /* 0x000fe200078e00ff */
[----:B------:R-:W-:Y:S01]  /*2f10*/  LOP3.LUT R3, R3, R42, RZ, 0x3c, !PT ;  /* 0x0000002a03037212 */ /* 0x000fe200078e3cff */
[----:B------:R-:W-:Y:S01]  /*2f20*/  IMAD.MOV.U32 R6, RZ, RZ, 0x1 ;  /* 0x00000001ff067424 */ /* 0x000fe200078e00ff */
[----:B------:R-:W-:Y:S01]  /*2f30*/  BSSY.RECONVERGENT B1, `(.L_x_27) ;  /* 0x000001d000017945 */ /* 0x000fe20003800200 */
[----:B------:R-:W-:Y:S02]  /*2f40*/  DMUL R60, R60, R54 ;  /* 0x000000363c3c7228 */ /* 0x000fe40000000000 */
[----:B------:R-:W-:-:S05]  /*2f50*/  IMAD.SHL.U32 R0, R3, 0x2, RZ ;  /* 0x0000000203007824 */ /* 0x000fca00078e00ff */
[----:B------:R-:W-:Y:S01]  /*2f60*/  LOP3.LUT R0, R44, R9, R0, 0x96, !PT ;  /* 0x000000092c007212 */ /* 0x000fe200078e9600 */
[----:B0-----:R-:W-:-:S03]  /*2f70*/  DFMA R8, R6, -R4, 1 ;  /* 0x3ff000000608742b */ /* 0x001fc60000000804 */
[----:B------:R-:W-:Y:S01]  /*2f80*/  LOP3.LUT R42, R0, R3, RZ, 0x3c, !PT ;  /* 0x00000003002a7212 */ /* 0x000fe200078e3cff */
[----:B------:R-:W-:-:S03]  /*2f90*/  IMAD.MOV.U32 R3, RZ, RZ, 0x2f800000 ;  /* 0x2f800000ff037424 */ /* 0x000fc600078e00ff */
[----:B------:R-:W-:Y:S01]  /*2fa0*/  IADD3 R0, PT, PT, R75, 0x26b663, R42 ;  /* 0x0026b6634b007810 */ /* 0x000fe20007ffe02a */
[----:B------:R-:W-:-:S03]  /*2fb0*/  DFMA R8, R8, R8, R8 ;  /* 0x000000080808722b */ /* 0x000fc60000000008 */
[----:B------:R-:W-:-:S05]  /*2fc0*/  I2FP.F32.U32 R0, R0 ;  /* 0x0000000000007245 */ /* 0x000fca0000201000 */
[----:B------:R-:W-:Y:S01]  /*2fd0*/  FFMA R0, R0, R3, 1.1641532182693481445e-10 ;  /* 0x2f00000000007423 */ /* 0x000fe20000000003 */
[----:B------:R-:W-:-:S03]  /*2fe0*/  DFMA R6, R6, R8, R6 ;  /* 0x000000080606722b */ /* 0x000fc60000000006 */
[----:B------:R-:W0:Y:S01]  /*2ff0*/  F2F.F64.F32 R10, R0 ;  /* 0x00000000000a7310 */ /* 0x000e220000201800 */
[----:B------:R-:W-:Y:S01]  /*3000*/  IMAD.MOV.U32 R8, RZ, RZ, 0x0 ;  /* 0x00000000ff087424 */ /* 0x000fe200078e00ff */
[----:B------:R-:W-:-:S03]  /*3010*/  MOV R9, 0x40000000 ;  /* 0x4000000000097802 */ /* 0x000fc60000000f00 */
        /* <DEDUP_REMOVED lines=14> */
.L_x_28:
[----:B------:R-:W-:Y:S05]  /*3100*/  BSYNC.RECONVERGENT B1 ;  /* 0x0000000000017941 */ /* 0x000fea0003800200 */
.L_x_27:
        /* <DEDUP_REMOVED lines=15> */
.L_x_30:
[----:B------:R-:W-:Y:S05]  /*3200*/  BSYNC.RECONVERGENT B7 ;  /* 0x0000000000077941 */ /* 0x000fea0003800200 */
.L_x_29:
[----:B------:R-:W-:Y:S01]  /*3210*/  SHF.R.U32.HI R0, RZ, 0x2, R41 ;  /* 0x00000002ff007819 */ /* 0x000fe20000011629 */
[----:B------:R-:W0:Y:S01]  /*3220*/  MUFU.RCP64H R7, 10 ;  /* 0x4024000000077908 */ /* 0x000e220000001800 */
[----:B------:R-:W-:Y:S01]  /*3230*/  IMAD.SHL.U32 R3, R42, 0x10, RZ ;  /* 0x000000102a037824 */ /* 0x000fe200078e00ff */
[----:B------:R-:W-:Y:S01]  /*3240*/  BSSY.RECONVERGENT B1, `(.L_x_31) ;  /* 0x0000021000017945 */ /* 0x000fe20003800200 */
[----:B------:R-:W-:Y:S01]  /*3250*/  LOP3.LUT R0, R0, R41, RZ, 0x3c, !PT ;  /* 0x0000002900007212 */ /* 0x000fe200078e3cff */
[----:B------:R-:W-:Y:S01]  /*3260*/  IMAD.MOV.U32 R4, RZ, RZ, 0x0 ;  /* 0x00000000ff047424 */ /* 0x000fe200078e00ff */
[----:B------:R-:W-:Y:S01]  /*3270*/  DMUL R38, R38, R56 ;  /* 0x0000003826267228 */ /* 0x000fe20000000000 */
[----:B------:R-:W-:Y:S01]  /*3280*/  IMAD.MOV.U32 R5, RZ, RZ, 0x40240000 ;  /* 0x40240000ff057424 */ /* 0x000fe200078e00ff */
[----:B------:R-:W-:-:S04]  /*3290*/  SHF.L.U32 R6, R0, 0x1, RZ ;  /* 0x0000000100067819 */ /* 0x000fc800000006ff */
[----:B------:R-:W-:Y:S01]  /*32a0*/  LOP3.LUT R3, R42, R3, R6, 0x96, !PT ;  /* 0x000000032a037212 */ /* 0x000fe200078e9606 */
[----:B------:R-:W-:-:S03]  /*32b0*/  IMAD.MOV.U32 R6, RZ, RZ, 0x1 ;  /* 0x00000001ff067424 */ /* 0x000fc600078e00ff */
[----:B------:R-:W-:Y:S02]  /*32c0*/  LOP3.LUT R54, R3, R0, RZ, 0x3c, !PT ;  /* 0x0000000003367212 */ /* 0x000fe400078e3cff */
[----:B------:R-:W-:Y:S01]  /*32d0*/  MOV R3, 0x2f800000 ;  /* 0x2f80000000037802 */ /* 0x000fe20000000f00 */
[----:B0-----:R-:W-:Y:S01]  /*32e0*/  DFMA R8, R6, -R4, 1 ;  /* 0x3ff000000608742b */ /* 0x001fe20000000804 */
[----:B------:R-:W-:-:S04]  /*32f0*/  IADD3 R0, PT, PT, R75, 0x2c3e28, R54 ;  /* 0x002c3e284b007810 */ /* 0x000fc80007ffe036 */
[----:B------:R-:W-:-:S03]  /*3300*/  I2FP.F32.U32 R0, R0 ;  /* 0x0000000000007245 */ /* 0x000fc60000201000 */
[----:B------:R-:W-:Y:S02]  /*3310*/  DFMA R8, R8, R8, R8 ;  /* 0x000000080808722b */ /* 0x000fe40000000008 */
[----:B------:R-:W-:-:S04]  /*3320*/  FFMA R0, R0, R3, 1.1641532182693481445e-10 ;  /* 0x2f00000000007423 */ /* 0x000fc80000000003 */
[----:B------:R-:W0:Y:S02]  /*3330*/  F2F.F64.F32 R10, R0 ;  /* 0x00000000000a7310 */ /* 0x000e240000201800 */
[----:B------:R-:W-:Y:S01]  /*3340*/  DFMA R6, R6, R8, R6 ;  /* 0x000000080606722b */ /* 0x000fe20000000006 */
[----:B------:R-:W-:Y:S02]  /*3350*/  IMAD.MOV.U32 R8, RZ, RZ, 0x0 ;  /* 0x00000000ff087424 */ /* 0x000fe400078e00ff */
[----:B------:R-:W-:-:S05]  /*3360*/  IMAD.MOV.U32 R9, RZ, RZ, 0x40000000 ;  /* 0x40000000ff097424 */ /* 0x000fca00078e00ff */
        /* <DEDUP_REMOVED lines=14> */
.L_x_32:
[----:B------:R-:W-:Y:S05]  /*3450*/  BSYNC.RECONVERGENT B1 ;  /* 0x0000000000017941 */ /* 0x000fea0003800200 */
.L_x_31:
        /* <DEDUP_REMOVED lines=15> */
.L_x_34:
[----:B------:R-:W-:Y:S05]  /*3550*/  BSYNC.RECONVERGENT B7 ;  /* 0x0000000000077941 */ /* 0x000fea0003800200 */
.L_x_33:
        /* <DEDUP_REMOVED lines=34> */
[----:B------:R-:W-:Y:S01]  /*3780*/  MOV R56, R66 ;  /* 0x0000004200387202 */ /* 0x000fe20000000f00 */
[----:B------:R-:W-:-:S07]  /*3790*/  IMAD.MOV.U32 R57, RZ, RZ, R67 ;  /* 0x000000ffff397224 */ /* 0x000fce00078e0043 */
.L_x_36:
[----:B------:R-:W-:Y:S05]  /*37a0*/  BSYNC.RECONVERGENT B1 ;  /* 0x0000000000017941 */ /* 0x000fea0003800200 */
.L_x_35:
        /* <DEDUP_REMOVED lines=15> */
.L_x_38:
[----:B------:R-:W-:Y:S05]  /*38a0*/  BSYNC.RECONVERGENT B7 ;  /* 0x0000000000077941 */ /* 0x000fea0003800200 */
.L_x_37:
[----:B------:R-:W-:Y:S01]  /*38b0*/  SHF.R.U32.HI R3, RZ, 0x2, R52 ;  /* 0x00000002ff037819 */ /* 0x000fe20000011634 */
[----:B------:R-:W0:Y:S01]  /*38c0*/  MUFU.RCP64H R7, 10 ;  /* 0x4024000000077908 */ /* 0x000e220000001800 */
[----:B------:R-:W-:Y:S01]  /*38d0*/  SHF.L.U32 R9, R46, 0x4, RZ ;  /* 0x000000042e097819 */ /* 0x000fe200000006ff */
[----:B------:R-:W-:Y:S01]  /*38e0*/  IMAD.MOV.U32 R4, RZ, RZ, 0x0 ;  /* 0x00000000ff047424 */ /* 0x000fe200078e00ff */
[----:B------:R-:W-:Y:S01]  /*38f0*/  LOP3.LUT R3, R3, R52, RZ, 0x3c, !PT ;  /* 0x0000003403037212 */ /* 0x000fe200078e3cff */
[----:B------:R-:W-:Y:S01]  /*3900*/  IMAD.MOV.U32 R6, RZ, RZ, 0x1 ;  /* 0x00000001ff067424 */ /* 0x000fe200078e00ff */
[----:B------:R-:W-:Y:S01]  /*3910*/  MOV R5, 0x40240000 ;  /* 0x4024000000057802 */ /* 0x000fe20000000f00 */
[----:B------:R-:W-:Y:S01]  /*3920*/  BSSY.RECONVERGENT B1, `(.L_x_39) ;  /* 0x000001d000017945 */ /* 0x000fe20003800200 */
[----:B------:R-:W-:Y:S01]  /*3930*/  DMUL R34, R34, R56 ;  /* 0x0000003822227228 */ /* 0x000fe20000000000 */
        /* <DEDUP_REMOVED lines=11> */
[----:B------:R-:W-:Y:S01]  /*39f0*/  MOV R8, 0x0 ;  /* 0x0000000000087802 */ /* 0x000fe20000000f00 */
[----:B------:R-:W-:-:S03]  /*3a00*/  IMAD.MOV.U32 R9, RZ, RZ, 0x40000000 ;  /* 0x40000000ff097424 */ /* 0x000fc600078e00ff */
        /* <DEDUP_REMOVED lines=14> */
.L_x_40:
[----:B------:R-:W-:Y:S05]  /*3af0*/  BSYNC.RECONVERGENT B1 ;  /* 0x0000000000017941 */ /* 0x000fea0003800200 */
.L_x_39:
        /* <DEDUP_REMOVED lines=8> */
[----:B------:R-:W-:Y:S01]  /*3b80*/  MOV R6, R73 ;  /* 0x0000004900067202 */ /* 0x000fe20000000f00 */
[----:B------:R-:W-:Y:S02]  /*3b90*/  IMAD.MOV.U32 R7, RZ, RZ, R72 ;  /* 0x000000ffff077224 */ /* 0x000fe400078e0048 */
[----:B------:R-:W2:Y:S01]  /*3ba0*/  LDC.64 R8, c[0x4][R8] ;  /* 0x0100000008087b82 */ /* 0x000ea20000000a00 */
[----:B-1----:R-:W-:Y:S02]  /*3bb0*/  IMAD.U32 R4, RZ, RZ, UR4 ;  /* 0x00000004ff047e24 */ /* 0x002fe4000f8e00ff */
[----:B0-----:R-:W-:-:S07]  /*3bc0*/  IMAD.U32 R5, RZ, RZ, UR5 ;  /* 0x00000005ff057e24 */ /* 0x001fce000f8e00ff */
[----:B------:R-:W-:-:S07]  /*3bd0*/  LEPC R20, `(.L_x_42) ;  /* 0x000000001014794e */ /* 0x000fce0000000000 */
[----:B--2---:R-:W-:Y:S05]  /*3be0*/  CALL.ABS.NOINC R8 ;  /* 0x0000000008007343 */ /* 0x004fea0003c00000 */
.L_x_42:
[----:B------:R-:W-:Y:S05]  /*3bf0*/  BSYNC.RECONVERGENT B7 ;  /* 0x0000000000077941 */ /* 0x000fea0003800200 */
.L_x_41:
[----:B------:R-:W0:Y:S01]  /*3c00*/  MUFU.RCP64H R7, 10 ;  /* 0x4024000000077908 */ /* 0x000e220000001800 */
[----:B------:R-:W-:Y:S01]  /*3c10*/  SHF.R.U32.HI R3, RZ, 0x2, R44 ;  /* 0x00000002ff037819 */ /* 0x000fe2000001162c */
[----:B------:R-:W-:Y:S01]  /*3c20*/  IMAD.SHL.U32 R9, R52, 0x10, RZ ;  /* 0x0000001034097824 */ /* 0x000fe200078e00ff */
[----:B------:R-:W-:Y:S01]  /*3c30*/  MOV R6, 0x1 ;  /* 0x0000000100067802 */ /* 0x000fe20000000f00 */
[----:B------:R-:W-:Y:S01]  /*3c40*/  IMAD.MOV.U32 R4, RZ, RZ, 0x0 ;  /* 0x00000000ff047424 */ /* 0x000fe200078e00ff */
[----:B------:R-:W-:Y:S01]  /*3c50*/  LOP3.LUT R3, R3, R44, RZ, 0x3c, !PT ;  /* 0x0000002c03037212 */ /* 0x000fe200078e3cff */
[----:B------:R-:W-:Y:S01]  /*3c60*/  IMAD.MOV.U32 R5, RZ, RZ, 0x40240000 ;  /* 0x40240000ff057424 */ /* 0x000fe200078e00ff */
[----:B------:R-:W-:Y:S01]  /*3c70*/  BSSY.RECONVERGENT B1, `(.L_x_43) ;  /* 0x000001b000017945 */ /* 0x000fe20003800200 */
[----:B------:R-:W-:Y:S01]  /*3c80*/  DMUL R32, R32, R58 ;  /* 0x0000003a20207228 */ /* 0x000fe20000000000 */
[----:B------:R-:W-:-:S04]  /*3c90*/  SHF.L.U32 R0, R3, 0x1, RZ ;  /* 0x0000000103007819 */ /* 0x000fc800000006ff */
        /* <DEDUP_REMOVED lines=24> */
.L_x_44:
[----:B------:R-:W-:Y:S05]  /*3e20*/  BSYNC.RECONVERGENT B1 ;  /* 0x0000000000017941 */ /* 0x000fea0003800200 */
.L_x_43:
        /* <DEDUP_REMOVED lines=15> */
.L_x_46:
[----:B------:R-:W-:Y:S05]  /*3f20*/  BSYNC.RECONVERGENT B7 ;  /* 0x0000000000077941 */ /* 0x000fea0003800200 */
.L_x_45:
        /* <DEDUP_REMOVED lines=36> */
.L_x_48:
[----:B------:R-:W-:Y:S05]  /*4170*/  BSYNC.RECONVERGENT B1 ;  /* 0x0000000000017941 */ /* 0x000fea0003800200 */
.L_x_47:
        /* <DEDUP_REMOVED lines=11> */
[----:B-1----:R-:W-:Y:S01]  /*4230*/  MOV R4, UR4 ;  /* 0x0000000400047c02 */ /* 0x002fe20008000f00 */
[----:B0-----:R-:W-:-:S07]  /*4240*/  IMAD.U32 R5, RZ, RZ, UR5 ;  /* 0x00000005ff057e24 */ /* 0x001fce000f8e00ff */
[----:B------:R-:W-:-:S07]  /*4250*/  LEPC R20, `(.L_x_50) ;  /* 0x000000001014794e */ /* 0x000fce0000000000 */
[----:B--2---:R-:W-:Y:S05]  /*4260*/  CALL.ABS.NOINC R8 ;  /* 0x0000000008007343 */ /* 0x004fea0003c00000 */
.L_x_50:
[----:B------:R-:W-:Y:S05]  /*4270*/  BSYNC.RECONVERGENT B7 ;  /* 0x0000000000077941 */ /* 0x000fea0003800200 */
.L_x_49:
        /* <DEDUP_REMOVED lines=34> */
.L_x_52:
[----:B------:R-:W-:Y:S05]  /*44a0*/  BSYNC.RECONVERGENT B1 ;  /* 0x0000000000017941 */ /* 0x000fea0003800200 */
.L_x_51:
        /* <DEDUP_REMOVED lines=15> */
.L_x_54:
[----:B------:R-:W-:Y:S05]  /*45a0*/  BSYNC.RECONVERGENT B7 ;  /* 0x0000000000077941 */ /* 0x000fea0003800200 */
.L_x_53:
        /* <DEDUP_REMOVED lines=36> */
.L_x_56:
[----:B------:R-:W-:Y:S05]  /*47f0*/  BSYNC.RECONVERGENT B1 ;  /* 0x0000000000017941 */ /* 0x000fea0003800200 */
.L_x_55:
        /* <DEDUP_REMOVED lines=15> */
.L_x_58:
[----:B------:R-:W-:Y:S05]  /*48f0*/  BSYNC.RECONVERGENT B7 ;  /* 0x0000000000077941 */ /* 0x000fea0003800200 */
.L_x_57:
[----:B------:R-:W-:Y:S01]  /*4900*/  SHF.R.U32.HI R3, RZ, 0x2, R52 ;  /* 0x00000002ff037819 */ /* 0x000fe20000011634 */
[----:B------:R-:W0:Y:S01]  /*4910*/  MUFU.RCP64H R7, 10 ;  /* 0x4024000000077908 */ /* 0x000e220000001800 */
[----:B------:R-:W-:Y:S01]  /*4920*/  SHF.L.U32 R6, R77, 0x4, RZ ;  /* 0x000000044d067819 */ /* 0x000fe200000006ff */
[----:B------:R-:W-:Y:S01]  /*4930*/  IMAD.MOV.U32 R4, RZ, RZ, 0x0 ;  /* 0x00000000ff047424 */ /* 0x000fe200078e00ff */
[----:B------:R-:W-:Y:S01]  /*4940*/  LOP3.LUT R3, R3, R52, RZ, 0x3c, !PT ;  /* 0x0000003403037212 */ /* 0x000fe200078e3cff */
[----:B------:R-:W-:Y:S01]  /*4950*/  BSSY.RECONVERGENT B1, `(.L_x_59) ;  /* 0x000001f000017945 */ /* 0x000fe20003800200 */
[----:B------:R-:W-:Y:S01]  /*4960*/  MOV R5, 0x40240000 ;  /* 0x4024000000057802 */ /* 0x000fe20000000f00 */
[----:B------:R-:W-:Y:S02]  /*4970*/  DMUL R16, R16, R54 ;  /* 0x0000003610107228 */ /* 0x000fe40000000000 */
[----:B------:R-:W-:-:S05]  /*4980*/  IMAD.SHL.U32 R0, R3, 0x2, RZ ;  /* 0x0000000203007824 */ /* 0x000fca00078e00ff */
[----:B------:R-:W-:Y:S01]  /*4990*/  LOP3.LUT R0, R77, R6, R0, 0x96, !PT ;  /* 0x000000064d007212 */ /* 0x000fe200078e9600 */
[----:B------:R-:W-:-:S03]  /*49a0*/  IMAD.MOV.U32 R6, RZ, RZ, 0x1 ;  /* 0x00000001ff067424 */ /* 0x000fc600078e00ff */
[----:B------:R-:W-:Y:S01]  /*49b0*/  LOP3.LUT R44, R0, R3, RZ, 0x3c, !PT ;  /* 0x00000003002c7212 */ /* 0x000fe200078e3cff */
[----:B------:R-:W-:Y:S02]  /*49c0*/  IMAD.MOV.U32 R3, RZ, RZ, 0x2f800000 ;  /* 0x2f800000ff037424 */ /* 0x000fe400078e00ff */
[----:B0-----:R-:W-:Y:S01]  /*49d0*/  DFMA R8, R6, -R4, 1 ;  /* 0x3ff000000608742b */ /* 0x001fe20000000804 */
[----:B------:R-:W-:-:S04]  /*49e0*/  IADD3 R0, PT, PT, R75, 0x52f48b, R44 ;  /* 0x0052f48b4b007810 */ /* 0x000fc80007ffe02c */
[----:B------:R-:W-:-:S03]  /*49f0*/  I2FP.F32.U32 R0, R0 ;  /* 0x0000000000007245 */ /* 0x000fc60000201000 */
[----:B------:R-:W-:Y:S02]  /*4a00*/  DFMA R8, R8, R8, R8 ;  /* 0x000000080808722b */ /* 0x000fe40000000008 */
[----:B------:R-:W-:-:S04]  /*4a10*/  FFMA R0, R0, R3, 1.1641532182693481445e-10 ;  /* 0x2f00000000007423 */ /* 0x000fc80000000003 */
[----:B------:R-:W0:Y:S02]  /*4a20*/  F2F.F64.F32 R10, R0 ;  /* 0x00000000000a7310 */ /* 0x000e240000201800 */
[----:B------:R-:W-:Y:S01]  /*4a30*/  DFMA R6, R6, R8, R6 ;  /* 0x000000080606722b */ /* 0x000fe20000000006 */
[----:B------:R-:W-:Y:S01]  /*4a40*/  MOV R8, 0x0 ;  /* 0x0000000000087802 */ /* 0x000fe20000000f00 */
[----:B------:R-:W-:-:S06]  /*4a50*/  IMAD.MOV.U32 R9, RZ, RZ, 0x40000000 ;  /* 0x40000000ff097424 */ /* 0x000fcc00078e00ff */
        /* <DEDUP_REMOVED lines=14> */
.L_x_60:
[----:B------:R-:W-:Y:S05]  /*4b40*/  BSYNC.RECONVERGENT B1 ;  /* 0x0000000000017941 */ /* 0x000fea0003800200 */
.L_x_59:
        /* <DEDUP_REMOVED lines=15> */
.L_x_62:
[----:B------:R-:W-:Y:S05]  /*4c40*/  BSYNC.RECONVERGENT B7 ;  /* 0x0000000000077941 */ /* 0x000fea0003800200 */
.L_x_61:
        /* <DEDUP_REMOVED lines=36> */
.L_x_64:
[----:B------:R-:W-:Y:S05]  /*4e90*/  BSYNC.RECONVERGENT B1 ;  /* 0x0000000000017941 */ /* 0x000fea0003800200 */
.L_x_63:
        /* <DEDUP_REMOVED lines=15> */
.L_x_66:
[----:B------:R-:W-:Y:S05]  /*4f90*/  BSYNC.RECONVERGENT B7 ;  /* 0x0000000000077941 */ /* 0x000fea0003800200 */
.L_x_65:
[----:B------:R-:W-:Y:S01]  /*4fa0*/  SHF.R.U32.HI R3, RZ, 0x2, R58 ;  /* 0x00000002ff037819 */ /* 0x000fe2000001163a */
[----:B------:R-:W0:Y:S01]  /*4fb0*/  MUFU.RCP64H R5, 10 ;  /* 0x4024000000057908 */ /* 0x000e220000001800 */
[----:B------:R-:W-:Y:S02]  /*4fc0*/  IMAD.SHL.U32 R0, R42, 0x10, RZ ;  /* 0x000000102a007824 */ /* 0x000fe400078e00ff */
[----:B------:R-:W-:Y:S01]  /*4fd0*/  HFMA2 R4, -RZ, RZ, 0, 5.9604644775390625e-08 ;  /* 0x00000001ff047431 */ /* 0x000fe200000001ff */
[----:B------:R-:W-:Y:S01]  /*4fe0*/  LOP3.LUT R3, R3, R58, RZ, 0x3c, !PT ;  /* 0x0000003a03037212 */ /* 0x000fe200078e3cff */
[----:B------:R-:W-:Y:S01]  /*4ff0*/  IMAD.MOV.U32 R7, RZ, RZ, 0x40240000 ;  /* 0x40240000ff077424 */ /* 0x000fe200078e00ff */
[----:B------:R-:W-:Y:S01]  /*5000*/  MOV R6, 0x0 ;  /* 0x0000000000067802 */ /* 0x000fe20000000f00 */
[----:B------:R-:W-:Y:S01]  /*5010*/  VIADD R46, R75, 0x5e0415 ;  /* 0x005e04154b2e7836 */ /* 0x000fe20000000000 */
[----:B------:R-:W-:Y:S01]  /*5020*/  MOV R10, 0x0 ;  /* 0x00000000000a7802 */ /* 0x000fe20000000f00 */
[----:B------:R-:W-:Y:S01]  /*5030*/  IMAD.SHL.U32 R9, R3, 0x2, RZ ;  /* 0x0000000203097824 */ /* 0x000fe200078e00ff */
[----:B------:R-:W-:Y:S01]  /*5040*/  BSSY.RECONVERGENT B1, `(.L_x_67) ;  /* 0x000001b000017945 */ /* 0x000fe20003800200 */
[----:B------:R-:W-:Y:S01]  /*5050*/  IMAD.MOV.U32 R11, RZ, RZ, 0x40000000 ;  /* 0x40000000ff0b7424 */ /* 0x000fe200078e00ff */
[----:B------:R-:W-:-:S02]  /*5060*/  DMUL R22, R22, R52 ;  /* 0x0000003416167228 */ /* 0x000fc40000000000 */
[----:B------:R-:W-:-:S04]  /*5070*/  LOP3.LUT R0, R42, R0, R9, 0x96, !PT ;  /* 0x000000002a007212 */ /* 0x000fc800078e9609 */
[----:B------:R-:W-:Y:S01]  /*5080*/  LOP3.LUT R41, R0, R3, RZ, 0x3c, !PT ;  /* 0x0000000300297212 */ /* 0x000fe200078e3cff */
[----:B0-----:R-:W-:Y:S01]  /*5090*/  DFMA R8, R4, -R6, 1 ;  /* 0x3ff000000408742b */ /* 0x001fe20000000806 */
[----:B------:R-:W-:-:S03]  /*50a0*/  IMAD.MOV.U32 R3, RZ, RZ, 0x2f800000 ;  /* 0x2f800000ff037424 */ /* 0x000fc600078e00ff */
[----:B------:R-:W-:-:S04]  /*50b0*/  IMAD.IADD R0, R41, 0x1, R46 ;  /* 0x0000000129007824 */ /* 0x000fc800078e022e */
[----:B------:R-:W-:Y:S01]  /*50c0*/  DFMA R8, R8, R8, R8 ;  /* 0x000000080808722b */ /* 0x000fe20000000008 */
[----:B------:R-:W-:-:S05]  /*50d0*/  I2FP.F32.U32 R0, R0 ;  /* 0x0000000000007245 */ /* 0x000fca0000201000 */
[----:B------:R-:W-:Y:S02]  /*50e0*/  FFMA R0, R0, R3, 1.1641532182693481445e-10 ;  /* 0x2f00000000007423 */ /* 0x000fe40000000003 */
[----:B------:R-:W-:Y:S02]  /*50f0*/  DFMA R4, R4, R8, R4 ;  /* 0x000000080404722b */ /* 0x000fe40000000004 */
[----:B------:R-:W0:Y:S06]  /*5100*/  F2F.F64.F32 R8, R0 ;  /* 0x0000000000087310 */ /* 0x000e2c0000201800 */
        /* <DEDUP_REMOVED lines=14> */
.L_x_68:
[----:B------:R-:W-:Y:S05]  /*51f0*/  BSYNC.RECONVERGENT B1 ;  /* 0x0000000000017941 */ /* 0x000fea0003800200 */
.L_x_67:
        /* <DEDUP_REMOVED lines=15> */
.L_x_70:
[----:B------:R-:W-:Y:S05]  /*52f0*/  BSYNC.RECONVERGENT B7 ;  /* 0x0000000000077941 */ /* 0x000fea0003800200 */
.L_x_69:
[----:B------:R-:W-:-:S11]  /*5300*/  DMUL R24, R24, R54 ;  /* 0x0000003618187228 */ /* 0x000fd60000000000 */
.L_x_14:
[----:B------:R-:W-:Y:S05]  /*5310*/  BSYNC.RECONVERGENT B6 ;  /* 0x0000000000067941 */ /* 0x000fea0003800200 */
.L_x_13:
[----:B0-----:R-:W-:Y:S01]  /*5320*/  DMUL R4, R62, R62 ;  /* 0x0000003e3e047228 */ /* 0x001fe20000000000 */
[----:B------:R-:W-:Y:S01]  /*5330*/  IMAD R3, R43, 0x78, R48 ;  /* 0x000000782b037824 */ /* 0x000fe200078e0230 */
[----:B------:R-:W-:Y:S01]  /*5340*/  MOV R83, R77 ;  /* 0x0000004d00537202 */ /* 0x000fe20000000f00 */
[----:B------:R-:W-:Y:S01]  /*5350*/  IMAD.MOV.U32 R85, RZ, RZ, R78 ;  /* 0x000000ffff557224 */ /* 0x000fe200078e004e */
[----:B------:R-:W-:Y:S01]  /*5360*/  MOV R77, R41 ;  /* 0x00000029004d7202 */ /* 0x000fe20000000f00 */
[----:B------:R-:W-:Y:S01]  /*5370*/  IMAD.MOV.U32 R81, RZ, RZ, R44 ;  /* 0x000000ffff517224 */ /* 0x000fe200078e002c */
[----:B------:R1:W-:Y:S01]  /*5380*/  STS.64 [R3], R64 ;  /* 0x0000004003007388 */ /* 0x0003e20000000a00 */
[----:B------:R-:W-:Y:S01]  /*5390*/  IMAD.MOV.U32 R75, RZ, RZ, R46 ;  /* 0x000000ffff4b7224 */ /* 0x000fe200078e002e */
[----:B------:R-:W-:Y:S01]  /*53a0*/  DFMA R4, R64, R64, R4 ;  /* 0x000000404004722b */ /* 0x000fe20000000004 */
[----:B------:R-:W-:Y:S01]  /*53b0*/  IMAD.MOV.U32 R78, RZ, RZ, R42 ;  /* 0x000000ffff4e7224 */ /* 0x000fe200078e002a */
[----:B------:R1:W-:Y:S04]  /*53c0*/  STS.64 [R3+0x8], R62 ;  /* 0x0000083e03007388 */ /* 0x0003e80000000a00 */
[----:B------:R1:W-:Y:S02]  /*53d0*/  STS.64 [R3+0x10], R60 ;  /* 0x0000103c03007388 */ /* 0x0003e40000000a00 */
[----:B------:R-:W-:-:S02]  /*53e0*/  DFMA R4, R60, R60, R4 ;  /* 0x0000003c3c04722b */ /* 0x000fc40000000004 */
[----:B------:R1:W-:Y:S04]  /*53f0*/  STS.64 [R3+0x18], R38 ;  /* 0x0000182603007388 */ /* 0x0003e80000000a00 */
[----:B------:R1:W-:Y:S02]  /*5400*/  STS.64 [R3+0x20], R36 ;  /* 0x0000202403007388 */ /* 0x0003e40000000a00 */
[----:B------:R-:W-:Y:S02]  /*5410*/  DFMA R4, R38, R38, R4 ;  /* 0x000000262604722b */ /* 0x000fe40000000004 */
        /* <DEDUP_REMOVED lines=12> */
[----:B------:R1:W-:Y:S06]  /*54e0*/  STS.64 [R3+0x68], R24 ;  /* 0x0000681803007388 */ /* 0x0003ec0000000a00 */
[----:B------:R-:W-:-:S08]  /*54f0*/  DFMA R4, R28, R28, R4 ;  /* 0x0000001c1c04722b */ /* 0x000fd00000000004 */
[----:B------:R-:W-:-:S08]  /*5500*/  DFMA R4, R26, R26, R4 ;  /* 0x0000001a1a04722b */ /* 0x000fd00000000004 */
[----:B------:R-:W-:-:S08]  /*5510*/  DFMA R4, R16, R16, R4 ;  /* 0x000000101004722b */ /* 0x000fd00000000004 */
[----:B------:R-:W-:-:S08]  /*5520*/  DFMA R4, R18, R18, R4 ;  /* 0x000000121204722b */ /* 0x000fd00000000004 */
[----:B------:R-:W-:-:S08]  /*5530*/  DFMA R4, R22, R22, R4 ;  /* 0x000000161604722b */ /* 0x000fd00000000004 */
[----:B------:R-:W-:-:S07]  /*5540*/  DFMA R4, R24, R24, R4 ;  /* 0x000000181804722b */ /* 0x000fce0000000004 */
[----:B------:R1:W-:Y:S04]  /*5550*/  STS.64 [R3+0x70], R4 ;  /* 0x0000700403007388 */ /* 0x0003e80000000a00 */
.L_x_11:
[----:B------:R-:W-:Y:S05]  /*5560*/  WARPSYNC.ALL ;  /* 0x0000000000007948 */ /* 0x000fea0003800000 */
[----:B------:R-:W-:Y:S01]  /*5570*/  BAR.SYNC.DEFER_BLOCKING 0x0 ;  /* 0x0000000000007b1d */ /* 0x000fe20000010000 */
[----:B------:R-:W-:Y:S01]  /*5580*/  IMAD.MOV.U32 R42, RZ, RZ, R77 ;  /* 0x000000ffff2a7224 */ /* 0x000fe200078e004d */
[----:B------:R-:W-:Y:S01]  /*5590*/  MOV R44, R78 ;  /* 0x0000004e002c7202 */ /* 0x000fe20000000f00 */
[----:B------:R-:W-:Y:S02]  /*55a0*/  IMAD.MOV.U32 R7, RZ, RZ, R75 ;  /* 0x000000ffff077224 */ /* 0x000fe400078e004b */
[----:B------:R-:W-:-:S07]  /*55b0*/  IMAD.MOV.U32 R77, RZ, RZ, R81 ;  /* 0x000000ffff4d7224 */ /* 0x000fce00078e0051 */
.L_x_12:
[----:B------:R-:W-:Y:S01]  /*55c0*/  ISETP.NE.AND P0, PT, R79, RZ, PT ;  /* 0x000000ff4f00720c */ /* 0x000fe20003f05270 */
[----:B------:R-:W-:Y:S01]  /*55d0*/  IMAD.MOV.U32 R81, RZ, RZ, R77 ;  /* 0x000000ffff517224 */ /* 0x000fe200078e004d */
[----:B------:R-:W-:Y:S01]  /*55e0*/  MOV R75, R7 ;  /* 0x00000007004b7202 */ /* 0x000fe20000000f00 */
[----:B------:R-:W-:Y:S01]  /*55f0*/  IMAD.MOV.U32 R78, RZ, RZ, R44 ;  /* 0x000000ffff4e7224 */ /* 0x000fe200078e002c */
[----:B------:R-:W-:-:S09]  /*5600*/  MOV R77, R42 ;  /* 0x0000002a004d7202 */ /* 0x000fd20000000f00 */
[----:B------:R-:W-:Y:S05]  /*5610*/  @P0 BRA `(.L_x_71) ;  /* 0xffffffb400c40947 */ /* 0x000fea000383ffff */
[----:B------:R-:W-:Y:S01]  /*5620*/  ISETP.NE.AND P0, PT, R43, RZ, PT ;  /* 0x000000ff2b00720c */ /* 0x000fe20003f05270 */
[----:B------:R-:W-:Y:S05]  /*5630*/  WARPSYNC.ALL ;  /* 0x0000000000007948 */ /* 0x000fea0003800000 */
[----:B------:R-:W-:Y:S07]  /*5640*/  BAR.SYNC.DEFER_BLOCKING 0x0 ;  /* 0x0000000000007b1d */ /* 0x000fee0000010000 */
[----:B------:R-:W-:Y:S05]  /*5650*/  @P0 BRA `(.L_x_72) ;  /* 0x00000034001c0947 */ /* 0x000fea0003800000 */
[----:B------:R-:W2:Y:S01]  /*5660*/  S2R R0, SR_CgaCtaId ;  /* 0x0000000000007919 */ /* 0x000ea20000008800 */
[----:B01----:R-:W-:Y:S01]  /*5670*/  MOV R19, 0x400 ;  /* 0x0000040000137802 */ /* 0x003fe20000000f00 */
[----:B------:R-:W-:Y:S01]  /*5680*/  BSSY.RECONVERGENT B6, `(.L_x_73) ;  /* 0x0000144000067945 */ /* 0x000fe20003800200 */
[----:B------:R-:W-:Y:S02]  /*5690*/  IMAD.MOV.U32 R18, RZ, RZ, RZ ;  /* 0x000000ffff127224 */ /* 0x000fe400078e00ff */
[----:B--2---:R-:W-:-:S07]  /*56a0*/  LEA R19, R0, R19, 0x18 ;  /* 0x0000001300137211 */ /* 0x004fce00078ec0ff */
.L_x_106:
[C---:B------:R-:W-:Y:S01]  /*56b0*/  IMAD R16, R18.reuse, 0x78, R19 ;  /* 0x0000007812107824 */ /* 0x040fe200078e0213 */
[----:B------:R-:W-:Y:S01]  /*56c0*/  MOV R17, 0x0 ;  /* 0x0000000000117802 */ /* 0x000fe20000000f00 */
[----:B------:R-:W0:Y:S01]  /*56d0*/  LDCU.64 UR4, c[0x4][0x48] ;  /* 0x01000900ff0477ac */ /* 0x000e220008000a00 */
[----:B------:R-:W-:Y:S01]  /*56e0*/  VIADD R18, R18, 0x2 ;  /* 0x0000000212127836 */ /* 0x000fe20000000000 */
[----:B------:R-:W-:Y:S01]  /*56f0*/  MOV R7, R2 ;  /* 0x0000000200077202 */ /* 0x000fe20000000f00 */
[----:B------:R-:W1:Y:S01]  /*5700*/  LDS.64 R8, [R16+0x70] ;  /* 0x0000700010087984 */ /* 0x000e620000000a00 */
[----:B------:R2:W3:Y:S01]  /*5710*/  LDC.64 R10, c[0x4][R17] ;  /* 0x01000000110a7b82 */ /* 0x0004e20000000a00 */
[----:B------:R-:W-:Y:S01]  /*5720*/  IMAD.MOV.U32 R6, RZ, RZ, R76 ;  /* 0x000000ffff067224 */ /* 0x000fe200078e004c */
[----:B------:R-:W-:-:S04]  /*5730*/  ISETP.NE.AND P0, PT, R18, 0x64, PT ;  /* 0x000000641200780c */ /* 0x000fc80003f05270 */
[----:B------:R-:W-:Y:S02]  /*5740*/  P2R R22, PR, RZ, 0x1 ;  /* 0x00000001ff167803 */ /* 0x000fe40000000000 */
[----:B0-----:R-:W-:Y:S01]  /*5750*/  MOV R4, UR4 ;  /* 0x0000000400047c02 */ /* 0x001fe20008000f00 */
[----:B------:R-:W-:Y:S01]  /*5760*/  IMAD.U32 R5, RZ, RZ, UR5 ;  /* 0x00000005ff057e24 */ /* 0x000fe2000f8e00ff */
[----:B-1----:R2:W-:Y:S06]  /*5770*/  STL.64 [R1], R8 ;  /* 0x0000000801007387 */ /* 0x0025ec0000100a00 */
[----:B------:R-:W-:-:S07]  /*5780*/  LEPC R20, `(.L_x_74) ;  /* 0x000000001014794e */ /* 0x000fce0000000000 */
[----:B--23--:R-:W-:Y:S05]  /*5790*/  CALL.ABS.NOINC R10 ;  /* 0x000000000a007343 */ /* 0x00cfea0003c00000 */
.L_x_74:
[----:B------:R-:W0:Y:S01]  /*57a0*/  LDS.64 R8, [R16] ;  /* 0x0000000010087984 */ /* 0x000e220000000a00 */
[----:B------:R1:W2:Y:S01]  /*57b0*/  LDC.64 R10, c[0x4][R17] ;  /* 0x01000000110a7b82 */ /* 0x0002a20000000a00 */
[----:B------:R-:W3:Y:S01]  /*57c0*/  LDCU.64 UR4, c[0x4][0x50] ;  /* 0x01000a00ff0477ac */ /* 0x000ee20008000a00 */
[----:B------:R-:W-:Y:S01]  /*57d0*/  MOV R6, R76 ;  /* 0x0000004c00067202 */ /* 0x000fe20000000f00 */
[----:B------:R-:W-:Y:S02]  /*57e0*/  IMAD.MOV.U32 R7, RZ, RZ, R2 ;  /* 0x000000ffff077224 */ /* 0x000fe400078e0002 */
[----:B---3--:R-:W-:Y:S02]  /*57f0*/  IMAD.U32 R4, RZ, RZ, UR4 ;  /* 0x00000004ff047e24 */ /* 0x008fe4000f8e00ff */
[----:B------:R-:W-:Y:S01]  /*5800*/  IMAD.U32 R5, RZ, RZ, UR5 ;  /* 0x00000005ff057e24 */ /* 0x000fe2000f8e00ff */
[----:B0-----:R1:W-:Y:S06]  /*5810*/  STL.64 [R1], R8 ;  /* 0x0000000801007387 */ /* 0x0013ec0000100a00 */
[----:B------:R-:W-:-:S07]  /*5820*/  LEPC R20, `(.L_x_75) ;  /* 0x000000001014794e */ /* 0x000fce0000000000 */
[----:B-12---:R-:W-:Y:S05]  /*5830*/  CALL.ABS.NOINC R10 ;  /* 0x000000000a007343 */ /* 0x006fea0003c00000 */
.L_x_75:
[----:B------:R-:W0:Y:S01]  /*5840*/  LDS.64 R8, [R16+0x8] ;  /* 0x0000080010087984 */ /* 0x000e220000000a00 */
[----:B------:R1:W2:Y:S01]  /*5850*/  LDC.64 R10, c[0x4][R17] ;  /* 0x01000000110a7b82 */ /* 0x0002a20000000a00 */
[----:B------:R-:W3:Y:S01]  /*5860*/  LDCU.64 UR4, c[0x4][0x50] ;  /* 0x01000a00ff0477ac */ /* 0x000ee20008000a00 */
[----:B------:R-:W-:Y:S02]  /*5870*/  IMAD.MOV.U32 R6, RZ, RZ, R76 ;  /* 0x000000ffff067224 */ /* 0x000fe400078e004c */
[----:B------:R-:W-:Y:S02]  /*5880*/  IMAD.MOV.U32 R7, RZ, RZ, R2 ;  /* 0x000000ffff077224 */ /* 0x000fe400078e0002 */
[----:B---3--:R-:W-:Y:S01]  /*5890*/  IMAD.U32 R4, RZ, RZ, UR4 ;  /* 0x00000004ff047e24 */ /* 0x008fe2000f8e00ff */
[----:B------:R-:W-:Y:S01]  /*58a0*/  MOV R5, UR5 ;  /* 0x0000000500057c02 */ /* 0x000fe20008000f00 */
[----:B0-----:R1:W-:Y:S06]  /*58b0*/  STL.64 [R1], R8 ;  /* 0x0000000801007387 */ /* 0x0013ec0000100a00 */
[----:B------:R-:W-:-:S07]  /*58c0*/  LEPC R20, `(.L_x_76) ;  /* 0x000000001014794e */ /* 0x000fce0000000000 */
[----:B-12---:R-:W-:Y:S05]  /*58d0*/  CALL.ABS.NOINC R10 ;  /* 0x000000000a007343 */ /* 0x006fea0003c00000 */
.L_x_76:
[----:B------:R-:W0:Y:S01]  /*58e0*/  LDS.64 R8, [R16+0x10] ;  /* 0x0000100010087984 */ /* 0x000e220000000a00 */
[----:B------:R1:W2:Y:S01]  /*58f0*/  LDC.64 R10, c[0x4][R17] ;  /* 0x01000000110a7b82 */ /* 0x0002a20000000a00 */
[----:B------:R-:W3:Y:S01]  /*5900*/  LDCU.64 UR4, c[0x4][0x50] ;  /* 0x01000a00ff0477ac */ /* 0x000ee20008000a00 */
[----:B------:R-:W-:Y:S01]  /*5910*/  IMAD.MOV.U32 R6, RZ, RZ, R76 ;  /* 0x000000ffff067224 */ /* 0x000fe200078e004c */
[----:B------:R-:W-:Y:S02]  /*5920*/  MOV R7, R2 ;  /* 0x0000000200077202 */ /* 0x000fe40000000f00 */
[----:B---3--:R-:W-:Y:S01]  /*5930*/  MOV R4, UR4 ;  /* 0x0000000400047c02 */ /* 0x008fe20008000f00 */
[----:B------:R-:W-:Y:S01]  /*5940*/  IMAD.U32 R5, RZ, RZ, UR5 ;  /* 0x00000005ff057e24 */ /* 0x000fe2000f8e00ff */
[----:B0-----:R1:W-:Y:S06]  /*5950*/  STL.64 [R1], R8 ;  /* 0x0000000801007387 */ /* 0x0013ec0000100a00 */
[----:B------:R-:W-:-:S07]  /*5960*/  LEPC R20, `(.L_x_77) ;  /* 0x000000001014794e */ /* 0x000fce0000000000 */
[----:B-12---:R-:W-:Y:S05]  /*5970*/  CALL.ABS.NOINC R10 ;  /* 0x000000000a007343 */ /* 0x006fea0003c00000 */
.L_x_77:
[----:B------:R-:W0:Y:S01]  /*5980*/  LDS.64 R8, [R16+0x18] ;  /* 0x0000180010087984 */ /* 0x000e220000000a00 */
        /* <DEDUP_REMOVED lines=9> */
.L_x_78:
        /* <DEDUP_REMOVED lines=10> */
.L_x_79:
        /* <DEDUP_REMOVED lines=10> */
.L_x_80:
        /* <DEDUP_REMOVED lines=10> */
.L_x_81:
        /* <DEDUP_REMOVED lines=10> */
.L_x_82:
        /* <DEDUP_REMOVED lines=10> */
.L_x_83:
        /* <DEDUP_REMOVED lines=10> */
.L_x_84:
        /* <DEDUP_REMOVED lines=10> */
.L_x_85:
        /* <DEDUP_REMOVED lines=10> */
.L_x_86:
        /* <DEDUP_REMOVED lines=10> */
.L_x_87:
        /* <DEDUP_REMOVED lines=10> */
.L_x_88:
[----:B------:R0:W1:Y:S01]  /*6060*/  LDC.64 R8, c[0x4][R17] ;  /* 0x0100000011087b82 */ /* 0x0000620000000a00 */
[----:B------:R-:W2:Y:S01]  /*6070*/  LDCU.64 UR4, c[0x4][0x58] ;  /* 0x01000b00ff0477ac */ /* 0x000ea20008000a00 */
[----:B------:R-:W-:Y:S02]  /*6080*/  CS2R R6, SRZ ;  /* 0x0000000000067805 */ /* 0x000fe4000001ff00 */
[----:B--2---:R-:W-:Y:S01]  /*6090*/  MOV R4, UR4 ;  /* 0x0000000400047c02 */ /* 0x004fe20008000f00 */
[----:B0-----:R-:W-:-:S07]  /*60a0*/  IMAD.U32 R5, RZ, RZ, UR5 ;  /* 0x00000005ff057e24 */ /* 0x001fce000f8e00ff */
[----:B------:R-:W-:-:S07]  /*60b0*/  LEPC R20, `(.L_x_89) ;  /* 0x000000001014794e */ /* 0x000fce0000000000 */
[----:B-1----:R-:W-:Y:S05]  /*60c0*/  CALL.ABS.NOINC R8 ;  /* 0x0000000008007343 */ /* 0x002fea0003c00000 */
.L_x_89:
        /* <DEDUP_REMOVED lines=10> */
.L_x_90:
        /* <DEDUP_REMOVED lines=10> */
.L_x_91:
        /* <DEDUP_REMOVED lines=10> */
.L_x_92:
        /* <DEDUP_REMOVED lines=10> */
.L_x_93:
        /* <DEDUP_REMOVED lines=10> */
.L_x_94:
        /* <DEDUP_REMOVED lines=10> */
.L_x_95:
        /* <DEDUP_REMOVED lines=10> */
.L_x_96:
        /* <DEDUP_REMOVED lines=10> */
.L_x_97:
        /* <DEDUP_REMOVED lines=10> */
.L_x_98:
        /* <DEDUP_REMOVED lines=10> */
.L_x_99:
        /* <DEDUP_REMOVED lines=10> */
.L_x_100:
        /* <DEDUP_REMOVED lines=10> */
.L_x_101:
        /* <DEDUP_REMOVED lines=10> */
.L_x_102:
        /* <DEDUP_REMOVED lines=10> */
.L_x_103:
        /* <DEDUP_REMOVED lines=10> */
.L_x_104:
[----:B------:R0:W1:Y:S01]  /*6a30*/  LDC.64 R8, c[0x4][R17] ;  /* 0x0100000011087b82 */ /* 0x0000620000000a00 */
[----:B------:R-:W2:Y:S01]  /*6a40*/  LDCU.64 UR4, c[0x4][0x58] ;  /* 0x01000b00ff0477ac */ /* 0x000ea20008000a00 */
[----:B------:R-:W-:Y:S01]  /*6a50*/  CS2R R6, SRZ ;  /* 0x0000000000067805 */ /* 0x000fe2000001ff00 */
[----:B--2---:R-:W-:Y:S01]  /*6a60*/  IMAD.U32 R4, RZ, RZ, UR4 ;  /* 0x00000004ff047e24 */ /* 0x004fe2000f8e00ff */
[----:B0-----:R-:W-:-:S07]  /*6a70*/  MOV R5, UR5 ;  /* 0x0000000500057c02 */ /* 0x001fce0008000f00 */
[----:B------:R-:W-:-:S07]  /*6a80*/  LEPC R20, `(.L_x_105) ;  /* 0x000000001014794e */ /* 0x000fce0000000000 */
[----:B-1----:R-:W-:Y:S05]  /*6a90*/  CALL.ABS.NOINC R8 ;  /* 0x0000000008007343 */ /* 0x002fea0003c00000 */
.L_x_105:
[----:B------:R-:W-:-:S13]  /*6aa0*/  ISETP.NE.AND P6, PT, R22, RZ, PT ;  /* 0x000000ff1600720c */ /* 0x000fda0003fc5270 */
[----:B------:R-:W-:Y:S05]  /*6ab0*/  @P6 BRA `(.L_x_106) ;  /* 0xffffffe800fc6947 */ /* 0x000fea000383ffff */
[----:B------:R-:W-:Y:S05]  /*6ac0*/  BSYNC.RECONVERGENT B6 ;  /* 0x0000000000067941 */ /* 0x000fea0003800200 */
.L_x_73:
[----:B------:R0:W1:Y:S01]  /*6ad0*/  LDC.64 R8, c[0x4][R17] ;  /* 0x0100000011087b82 */ /* 0x0000620000000a00 */
[----:B------:R-:W2:Y:S01]  /*6ae0*/  LDCU.64 UR4, c[0x4][0x68] ;  /* 0x01000d00ff0477ac */ /* 0x000ea20008000a00 */
[----:B------:R-:W-:Y:S01]  /*6af0*/  CS2R R6, SRZ ;  /* 0x0000000000067805 */ /* 0x000fe2000001ff00 */
[----:B--2---:R-:W-:Y:S02]  /*6b00*/  IMAD.U32 R4, RZ, RZ, UR4 ;  /* 0x00000004ff047e24 */ /* 0x004fe4000f8e00ff */
[----:B0-----:R-:W-:-:S07]  /*6b10*/  IMAD.U32 R5, RZ, RZ, UR5 ;  /* 0x00000005ff057e24 */ /* 0x001fce000f8e00ff */
[----:B------:R-:W-:-:S07]  /*6b20*/  LEPC R20, `(.L_x_107) ;  /* 0x000000001014794e */ /* 0x000fce0000000000 */
[----:B-1----:R-:W-:Y:S05]  /*6b30*/  CALL.ABS.NOINC R8 ;  /* 0x0000000008007343 */ /* 0x002fea0003c00000 */
.L_x_107:
[----:B------:R-:W-:Y:S01]  /*6b40*/  HFMA2 R3, -RZ, RZ, 0, 0 ;  /* 0x00000000ff037431 */ /* 0x000fe200000001ff */
[----:B------:R-:W-:Y:S01]  /*6b50*/  BSSY.RECONVERGENT B0, `(.L_x_108) ;  /* 0x0000131000007945 */ /* 0x000fe20003800200 */
[----:B------:R-:W-:-:S07]  /*6b60*/  IMAD.MOV.U32 R0, RZ, RZ, 0x63 ;  /* 0x00000063ff007424 */ /* 0x000fce00078e00ff */
.L_x_118:
[C---:B------:R-:W-:Y:S01]  /*6b70*/  ISETP.GT.U32.AND P1, PT, R3.reuse, 0x62, PT ;  /* 0x000000620300780c */ /* 0x040fe20003f24070 */
[----:B------:R-:W-:Y:S01]  /*6b80*/  VIADD R3, R3, 0x1 ;  /* 0x0000000103037836 */ /* 0x000fe20000000000 */
[----:B------:R-:W-:Y:S04]  /*6b90*/  BSSY.RECONVERGENT B1, `(.L_x_109) ;  /* 0x000012a000017945 */ /* 0x000fe80003800200 */
[----:B------:R-:W-:-:S07]  /*6ba0*/  ISETP.NE.AND P0, PT, R3, 0x64, PT ;  /* 0x000000640300780c */ /* 0x000fce0003f05270 */
[----:B--2---:R-:W-:Y:S06]  /*6bb0*/  @P1 BRA `(.L_x_110) ;  /* 0x00000010009c1947 */ /* 0x004fec0003800000 */
[C---:B------:R-:W-:Y:S01]  /*6bc0*/  ISETP.GE.AND P1, PT, R0.reuse, 0x2, PT ;  /* 0x000000020000780c */ /* 0x040fe20003f26270 */
[----:B------:R-:W-:Y:S01]  /*6bd0*/  BSSY.RECONVERGENT B2, `(.L_x_111) ;  /* 0x00000c5000027945 */ /* 0x000fe20003800200 */
[----:B------:R-:W-:Y:S02]  /*6be0*/  VIMNMX R77, PT, PT, R0, 0x1, !PT ;  /* 0x00000001004d7848 */ /* 0x000fe40007fe0100 */
[----:B------:R-:W-:-:S09]  /*6bf0*/  MOV R80, RZ ;  /* 0x000000ff00507202 */ /* 0x000fd20000000f00 */
[----:B------:R-:W-:Y:S05]  /*6c00*/  @!P1 BRA `(.L_x_112) ;  /* 0x0000000c00049947 */ /* 0x000fea0003800000 */
[----:B------:R-:W0:Y:S01]  /*6c10*/  S2UR UR5, SR_CgaCtaId ;  /* 0x00000000000579c3 */ /* 0x000e220000008800 */
[----:B------:R-:W-:Y:S01]  /*6c20*/  UMOV UR4, 0x400 ;  /* 0x0000040000047882 */ /* 0x000fe20000000000 */
[----:B------:R-:W-:Y:S01]  /*6c30*/  LOP3.LUT R80, R77, 0x7ffffffe, RZ, 0xc0, !PT ;  /* 0x7ffffffe4d507812 */ /* 0x000fe200078ec0ff */
[----:B------:R-:W-:Y:S04]  /*6c40*/  BSSY.RECONVERGENT B3, `(.L_x_112) ;  /* 0x00000bd000037945 */ /* 0x000fe80003800200 */
[----:B------:R-:W-:Y:S01]  /*6c50*/  IMAD.MOV R78, RZ, RZ, -R80 ;  /* 0x000000ffff4e7224 */ /* 0x000fe200078e0a50 */
[----:B0-----:R-:W-:-:S09]  /*6c60*/  ULEA UR4, UR5, UR4, 0x18 ;  /* 0x0000000405047291 */ /* 0x001fd2000f8ec0ff */
[----:B------:R-:W0:Y:S01]  /*6c70*/  LDS.64 R18, [UR4+0x70] ;  /* 0x00007004ff127984 */ /* 0x000e220008000a00 */
[----:B------:R-:W-:-:S06]  /*6c80*/  UIADD3 UR4, UPT, UPT, UR4, 0xb0, URZ ;  /* 0x000000b004047890 */ /* 0x000fcc000fffe0ff */
[----:B------:R-:W-:-:S07]  /*6c90*/  IMAD.U32 R79, RZ, RZ, UR4 ;  /* 0x00000004ff4f7e24 */ /* 0x000fce000f8e00ff */
.L_x_117:
[----:B------:R-:W0:Y:S01]  /*6ca0*/  LDS.128 R8, [R79+0x30] ;  /* 0x000030004f087984 */ /* 0x000e220000000c00 */
[----:B------:R-:W-:Y:S01]  /*6cb0*/  BSSY.RECONVERGENT B4, `(.L_x_113) ;  /* 0x0000057000047945 */ /* 0x000fe20003800200 */
[----:B0-----:R-:W-:-:S14]  /*6cc0*/  DSETP.GT.AND P1, PT, R18, R10, PT ;  /* 0x0000000a1200722a */ /* 0x001fdc0003f24000 */
[----:B------:R-:W-:Y:S05]  /*6cd0*/  @!P1 BRA `(.L_x_114) ;  /* 0x0000000400509947 */ /* 0x000fea0003800000 */
[----:B------:R-:W0:Y:S04]  /*6ce0*/  LDS.128 R20, [R79+-0x30] ;  /* 0xffffd0004f147984 */ /* 0x000e280000000c00 */
[----:B------:R-:W1:Y:S04]  /*6cf0*/  LDS.128 R12, [R79+-0x20] ;  /* 0xffffe0004f0c7984 */ /* 0x000e680000000c00 */
[----:B------:R-:W-:Y:S04]  /*6d00*/  LDS.64 R4, [R79+-0x38] ;  /* 0xffffc8004f047984 */ /* 0x000fe80000000a00 */
[----:B------:R-:W2:Y:S04]  /*6d10*/  LDS.128 R48, [R79+-0x10] ;  /* 0xfffff0004f307984 */ /* 0x000ea80000000c00 */
[----:B------:R-:W-:Y:S04]  /*6d20*/  LDS.128 R44, [R79+-0x80] ;  /* 0xffff80004f2c7984 */ /* 0x000fe80000000c00 */
[----:B------:R-:W3:Y:S04]  /*6d30*/  LDS.128 R36, [R79] ;  /* 0x000000004f247984 */ /* 0x000ee80000000c00 */
[----:B------:R-:W-:Y:S04]  /*6d40*/  LDS.128 R32, [R79+-0x70] ;  /* 0xffff90004f207984 */ /* 0x000fe80000000c00 */
[----:B------:R-:W4:Y:S04]  /*6d50*/  LDS.128 R40, [R79+0x10] ;  /* 0x000010004f287984 */ /* 0x000f280000000c00 */
[----:B------:R-:W5:Y:S04]  /*6d60*/  LDS.128 R60, [R79+-0xa0] ;  /* 0xffff60004f3c7984 */ /* 0x000f680000000c00 */
[----:B------:R-:W5:Y:S01]  /*6d70*/  LDS.128 R52, [R79+-0xb0] ;  /* 0xffff50004f347984 */ /* 0x000f620000000c00 */
[----:B0-----:R-:W-:Y:S01]  /*6d80*/  MOV R6, R20 ;  /* 0x0000001400067202 */ /* 0x001fe20000000f00 */
[----:B------:R-:W-:Y:S01]  /*6d90*/  IMAD.MOV.U32 R7, RZ, RZ, R21 ;  /* 0x000000ffff077224 */ /* 0x000fe200078e0015 */
[----:B------:R-:W-:Y:S01]  /*6da0*/  MOV R64, R22 ;  /* 0x0000001600407202 */ /* 0x000fe20000000f00 */
[----:B------:R-:W-:Y:S01]  /*6db0*/  IMAD.MOV.U32 R65, RZ, RZ, R23 ;  /* 0x000000ffff417224 */ /* 0x000fe200078e0017 */
[----:B------:R-:W-:Y:S01]  /*6dc0*/  LDS.128 R56, [R79+-0x90] ;  /* 0xffff70004f387984 */ /* 0x000fe20000000c00 */
[----:B-1----:R-:W-:Y:S01]  /*6dd0*/  IMAD.MOV.U32 R66, RZ, RZ, R12 ;  /* 0x000000ffff427224 */ /* 0x002fe200078e000c */
[----:B------:R-:W-:Y:S01]  /*6de0*/  MOV R67, R13 ;  /* 0x0000000d00437202 */ /* 0x000fe20000000f00 */
[----:B------:R-:W-:Y:S01]  /*6df0*/  IMAD.MOV.U32 R12, RZ, RZ, R14 ;  /* 0x000000ffff0c7224 */ /* 0x000fe200078e000e */
[----:B------:R-:W0:Y:S01]  /*6e00*/  LDS.128 R20, [R79+-0x60] ;  /* 0xffffa0004f147984 */ /* 0x000e220000000c00 */
[----:B------:R-:W-:-:S03]  /*6e10*/  MOV R13, R15 ;  /* 0x0000000f000d7202 */ /* 0x000fc60000000f00 */
[----:B------:R-:W1:Y:S01]  /*6e20*/  LDS.128 R28, [R79+-0x50] ;  /* 0xffffb0004f1c7984 */ /* 0x000e620000000c00 */
[----:B--2---:R-:W-:Y:S01]  /*6e30*/  MOV R14, R48 ;  /* 0x00000030000e7202 */ /* 0x004fe20000000f00 */
[----:B------:R-:W-:Y:S01]  /*6e40*/  IMAD.MOV.U32 R15, RZ, RZ, R49 ;  /* 0x000000ffff0f7224 */ /* 0x000fe200078e0031 */
[----:B------:R-:W-:Y:S01]  /*6e50*/  MOV R49, R51 ;  /* 0x0000003300317202 */ /* 0x000fe20000000f00 */
[----:B------:R-:W2:Y:S01]  /*6e60*/  LDS.128 R24, [R79+0x20] ;  /* 0x000020004f187984 */ /* 0x000ea20000000c00 */
[----:B------:R-:W-:-:S03]  /*6e70*/  IMAD.MOV.U32 R48, RZ, RZ, R50 ;  /* 0x000000ffff307224 */ /* 0x000fc600078e0032 */
[----:B------:R5:W-:Y:S01]  /*6e80*/  STS.128 [R79+-0xb0], R4 ;  /* 0xffff50044f007388 */ /* 0x000be20000000c00 */
[----:B---3--:R-:W-:Y:S01]  /*6e90*/  IMAD.MOV.U32 R50, RZ, RZ, R36 ;  /* 0x000000ffff327224 */ /* 0x008fe200078e0024 */
[----:B------:R-:W-:Y:S01]  /*6ea0*/  MOV R51, R37 ;  /* 0x0000002500337202 */ /* 0x000fe20000000f00 */
[----:B------:R-:W-:Y:S01]  /*6eb0*/  IMAD.MOV.U32 R36, RZ, RZ, R38 ;  /* 0x000000ffff247224 */ /* 0x000fe200078e0026 */
[----:B------:R-:W-:Y:S01]  /*6ec0*/  STS.128 [R79+-0xa0], R64 ;  /* 0xffff60404f007388 */ /* 0x000fe20000000c00 */
[----:B------:R-:W-:Y:S02]  /*6ed0*/  IMAD.MOV.U32 R37, RZ, RZ, R39 ;  /* 0x000000ffff257224 */ /* 0x000fe400078e0027 */
[----:B----4-:R-:W-:Y:S01]  /*6ee0*/  IMAD.MOV.U32 R38, RZ, RZ, R40 ;  /* 0x000000ffff267224 */ /* 0x010fe200078e0028 */
[----:B------:R-:W-:Y:S01]  /*6ef0*/  MOV R39, R41 ;  /* 0x0000002900277202 */ /* 0x000fe20000000f00 */
[----:B------:R-:W-:Y:S01]  /*6f00*/  IMAD.MOV.U32 R41, RZ, RZ, R35 ;  /* 0x000000ffff297224 */ /* 0x000fe200078e0023 */
[----:B------:R-:W-:Y:S01]  /*6f10*/  MOV R40, R34 ;  /* 0x0000002200287202 */ /* 0x000fe20000000f00 */
[----:B-----5:R-:W-:Y:S01]  /*6f20*/  IMAD.MOV.U32 R70, RZ, RZ, R60 ;  /* 0x000000ffff467224 */ /* 0x020fe200078e003c */
[----:B------:R-:W-:Y:S01]  /*6f30*/  STS.128 [R79+-0x90], R12 ;  /* 0xffff700c4f007388 */ /* 0x000fe20000000c00 */
[----:B------:R-:W-:-:S02]  /*6f40*/  IMAD.MOV.U32 R71, RZ, RZ, R61 ;  /* 0x000000ffff477224 */ /* 0x000fc400078e003d */
[----:B------:R-:W-:Y:S01]  /*6f50*/  IMAD.MOV.U32 R6, RZ, RZ, R44 ;  /* 0x000000ffff067224 */ /* 0x000fe200078e002c */
[----:B------:R-:W-:Y:S01]  /*6f60*/  MOV R44, R46 ;  /* 0x0000002e002c7202 */ /* 0x000fe20000000f00 */
[----:B------:R-:W-:Y:S01]  /*6f70*/  IMAD.MOV.U32 R7, RZ, RZ, R45 ;  /* 0x000000ffff077224 */ /* 0x000fe200078e002d */
[----:B------:R-:W-:Y:S01]  /*6f80*/  MOV R46, R32 ;  /* 0x00000020002e7202 */ /* 0x000fe20000000f00 */
[----:B------:R-:W-:Y:S01]  /*6f90*/  IMAD.MOV.U32 R45, RZ, RZ, R47 ;  /* 0x000000ffff2d7224 */ /* 0x000fe200078e002f */
[----:B------:R-:W-:Y:S01]  /*6fa0*/  MOV R69, R55 ;  /* 0x0000003700457202 */ /* 0x000fe20000000f00 */
[----:B------:R-:W-:Y:S01]  /*6fb0*/  IMAD.MOV.U32 R47, RZ, RZ, R33 ;  /* 0x000000ffff2f7224 */ /* 0x000fe200078e0021 */
[----:B------:R-:W-:Y:S01]  /*6fc0*/  MOV R33, R43 ;  /* 0x0000002b00217202 */ /* 0x000fe20000000f00 */
[----:B------:R-:W-:Y:S01]  /*6fd0*/  IMAD.MOV.U32 R32, RZ, RZ, R42 ;  /* 0x000000ffff207224 */ /* 0x000fe200078e002a */
[----:B------:R3:W-:Y:S01]  /*6fe0*/  STS.64 [R79+-0x38], R52 ;  /* 0xffffc8344f007388 */ /* 0x0007e20000000a00 */
[----:B------:R-:W-:-:S02]  /*6ff0*/  IMAD.MOV.U32 R68, RZ, RZ, R54 ;  /* 0x000000ffff447224 */ /* 0x000fc400078e0036 */
[----:B0-----:R-:W-:Y:S01]  /*7000*/  IMAD.MOV.U32 R42, RZ, RZ, R20 ;  /* 0x000000ffff2a7224 */ /* 0x001fe200078e0014 */
[----:B------:R-:W-:Y:S01]  /*7010*/  MOV R20, R22 ;  /* 0x0000001600147202 */ /* 0x000fe20000000f00 */
[----:B------:R-:W-:Y:S01]  /*7020*/  IMAD.MOV.U32 R43, RZ, RZ, R21 ;  /* 0x000000ffff2b7224 */ /* 0x000fe200078e0015 */
[----:B------:R-:W-:Y:S01]  /*7030*/  STS.128 [R79+-0x30], R68 ;  /* 0xffffd0444f007388 */ /* 0x000fe20000000c00 */
[----:B------:R-:W-:Y:S01]  /*7040*/  IMAD.MOV.U32 R60, RZ, RZ, R62 ;  /* 0x000000ffff3c7224 */ /* 0x000fe200078e003e */
[----:B------:R-:W-:Y:S01]  /*7050*/  MOV R62, R56 ;  /* 0x00000038003e7202 */ /* 0x000fe20000000f00 */
[----:B------:R-:W-:Y:S01]  /*7060*/  IMAD.MOV.U32 R61, RZ, RZ, R63 ;  /* 0x000000ffff3d7224 */ /* 0x000fe200078e003f */
[----:B-1----:R-:W-:Y:S01]  /*7070*/  MOV R17, R31 ;  /* 0x0000001f00117202 */ /* 0x002fe20000000f00 */
[----:B------:R-:W-:Y:S01]  /*7080*/  IMAD.MOV.U32 R21, RZ, RZ, R23 ;  /* 0x000000ffff157224 */ /* 0x000fe200078e0017 */
[----:B--2---:R-:W-:Y:S01]  /*7090*/  MOV R34, R24 ;  /* 0x0000001800227202 */ /* 0x004fe20000000f00 */
[----:B------:R-:W-:Y:S01]  /*70a0*/  IMAD.MOV.U32 R63, RZ, RZ, R57 ;  /* 0x000000ffff3f7224 */ /* 0x000fe200078e0039 */
[----:B---3--:R-:W-:Y:S01]  /*70b0*/  MOV R53, R27 ;  /* 0x0000001b00357202 */ /* 0x008fe20000000f00 */
[----:B------:R-:W-:Y:S01]  /*70c0*/  IMAD.MOV.U32 R4, RZ, RZ, R58 ;  /* 0x000000ffff047224 */ /* 0x000fe200078e003a */
[----:B------:R-:W-:Y:S01]  /*70d0*/  STS.128 [R79+-0x80], R48 ;  /* 0xffff80304f007388 */ /* 0x000fe20000000c00 */
[----:B------:R-:W-:-:S02]  /*70e0*/  IMAD.MOV.U32 R5, RZ, RZ, R59 ;  /* 0x000000ffff057224 */ /* 0x000fc400078e003b */
[----:B------:R-:W-:Y:S01]  /*70f0*/  IMAD.MOV.U32 R54, RZ, RZ, R8 ;  /* 0x000000ffff367224 */ /* 0x000fe200078e0008 */
[----:B------:R-:W-:Y:S01]  /*7100*/  STS.128 [R79+-0x20], R60 ;  /* 0xffffe03c4f007388 */ /* 0x000fe20000000c00 */
[----:B------:R-:W-:Y:S02]  /*7110*/  IMAD.MOV.U32 R55, RZ, RZ, R9 ;  /* 0x000000ffff377224 */ /* 0x000fe400078e0009 */
[----:B------:R-:W-:Y:S01]  /*7120*/  IMAD.MOV.U32 R16, RZ, RZ, R30 ;  /* 0x000000ffff107224 */ /* 0x000fe200078e001e */
[----:B------:R-:W-:Y:S01]  /*7130*/  STS.128 [R79+-0x10], R4 ;  /* 0xfffff0044f007388 */ /* 0x000fe20000000c00 */
[----:B------:R-:W-:Y:S02]  /*7140*/  IMAD.MOV.U32 R22, RZ, RZ, R28 ;  /* 0x000000ffff167224 */ /* 0x000fe400078e001c */
[----:B------:R-:W-:Y:S01]  /*7150*/  IMAD.MOV.U32 R23, RZ, RZ, R29 ;  /* 0x000000ffff177224 */ /* 0x000fe200078e001d */
[----:B------:R-:W-:Y:S01]  /*7160*/  STS.128 [R79], R44 ;  /* 0x0000002c4f007388 */ /* 0x000fe20000000c00 */
[----:B------:R-:W-:-:S02]  /*7170*/  IMAD.MOV.U32 R35, RZ, RZ, R25 ;  /* 0x000000ffff237224 */ /* 0x000fc400078e0019 */
[----:B------:R-:W-:Y:S01]  /*7180*/  IMAD.MOV.U32 R52, RZ, RZ, R26 ;  /* 0x000000ffff347224 */ /* 0x000fe200078e001a */
[----:B------:R-:W-:Y:S04]  /*7190*/  STS.128 [R79+-0x70], R36 ;  /* 0xffff90244f007388 */ /* 0x000fe80000000c00 */
[----:B------:R-:W-:Y:S04]  /*71a0*/  STS.128 [R79+0x10], R40 ;  /* 0x000010284f007388 */ /* 0x000fe80000000c00 */
[----:B------:R-:W-:Y:S04]  /*71b0*/  STS.128 [R79+0x30], R16 ;  /* 0x000030104f007388 */ /* 0x000fe80000000c00 */
[----:B------:R-:W-:Y:S04]  /*71c0*/  STS.128 [R79+0x20], R20 ;  /* 0x000020144f007388 */ /* 0x000fe80000000c00 */
[----:B------:R-:W-:Y:S04]  /*71d0*/  STS.128 [R79+-0x60], R32 ;  /* 0xffffa0204f007388 */ /* 0x000fe80000000c00 */
[----:B------:R-:W-:Y:S04]  /*71e0*/  STS.128 [R79+-0x50], R52 ;  /* 0xffffb0344f007388 */ /* 0x000fe80000000c00 */
[----:B------:R0:W-:Y:S02]  /*71f0*/  STS.64 [R79+-0x40], R10 ;  /* 0xffffc00a4f007388 */ /* 0x0001e40000000a00 */
[----:B0-----:R-:W-:-:S02]  /*7200*/  IMAD.MOV.U32 R10, RZ, RZ, R18 ;  /* 0x000000ffff0a7224 */ /* 0x001fc400078e0012 */
[----:B------:R-:W-:-:S07]  /*7210*/  IMAD.MOV.U32 R11, RZ, RZ, R19 ;  /* 0x000000ffff0b7224 */ /* 0x000fce00078e0013 */
.L_x_114:
[----:B------:R-:W-:Y:S05]  /*7220*/  BSYNC.RECONVERGENT B4 ;  /* 0x0000000000047941 */ /* 0x000fea0003800200 */
.L_x_113:
[----:B------:R-:W0:Y:S01]  /*7230*/  LDS.64 R18, [R79+0xb0] ;  /* 0x0000b0004f127984 */ /* 0x000e220000000a00 */
[----:B------:R-:W-:Y:S01]  /*7240*/  IADD3 R78, PT, PT, R78, 0x2, RZ ;  /* 0x000000024e4e7810 */ /* 0x000fe20007ffe0ff */
[----:B------:R-:W-:Y:S03]  /*7250*/  BSSY.RECONVERGENT B4, `(.L_x_115) ;  /* 0x0000059000047945 */ /* 0x000fe60003800200 */
[----:B------:R-:W-:Y:S01]  /*7260*/  ISETP.NE.AND P2, PT, R78, RZ, PT ;  /* 0x000000ff4e00720c */ /* 0x000fe20003f45270 */
[----:B0-----:R-:W-:-:S14]  /*7270*/  DSETP.GT.AND P1, PT, R10, R18, PT ;  /* 0x000000120a00722a */ /* 0x001fdc0003f24000 */
[----:B------:R-:W-:Y:S05]  /*7280*/  @!P1 BRA `(.L_x_116) ;  /* 0x0000000400549947 */ /* 0x000fea0003800000 */
[----:B------:R-:W0:Y:S01]  /*7290*/  LDS.128 R24, [R79+-0x30] ;  /* 0xffffd0004f187984 */ /* 0x000e220000000c00 */
[----:B------:R-:W-:Y:S01]  /*72a0*/  IMAD.MOV.U32 R6, RZ, RZ, R18 ;  /* 0x000000ffff067224 */ /* 0x000fe200078e0012 */
[----:B------:R-:W-:Y:S01]  /*72b0*/  MOV R7, R19 ;  /* 0x0000001300077202 */ /* 0x000fe20000000f00 */
[----:B------:R-:W-:Y:S01]  /*72c0*/  IMAD.MOV.U32 R18, RZ, RZ, R10 ;  /* 0x000000ffff127224 */ /* 0x000fe200078e000a */
[----:B------:R-:W1:Y:S01]  /*72d0*/  LDS.128 R12, [R79+0x40] ;  /* 0x000040004f0c7984 */ /* 0x000e620000000c00 */
[----:B------:R-:W-:-:S03]  /*72e0*/  MOV R19, R11 ;  /* 0x0000000b00137202 */ /* 0x000fc60000000f00 */
[----:B------:R-:W2:Y:S04]  /*72f0*/  LDS.128 R60, [R79+0x50] ;  /* 0x000050004f3c7984 */ /* 0x000ea80000000c00 */
[----:B------:R-:W3:Y:S04]  /*7300*/  LDS.128 R20, [R79+-0x20] ;  /* 0xffffe0004f147984 */ /* 0x000ee80000000c00 */
[----:B------:R-:W4:Y:S04]  /*7310*/  LDS.128 R56, [R79+0x60] ;  /* 0x000060004f387984 */ /* 0x000f280000000c00 */
[----:B------:R-:W-:Y:S04]  /*7320*/  LDS.128 R52, [R79+-0x10] ;  /* 0xfffff0004f347984 */ /* 0x000fe80000000c00 */
[----:B------:R-:W5:Y:S04]  /*7330*/  LDS.128 R48, [R79+0x70] ;  /* 0x000070004f307984 */ /* 0x000f680000000c00 */
[----:B------:R-:W5:Y:S04]  /*7340*/  LDS.128 R40, [R79] ;  /* 0x000000004f287984 */ /* 0x000f680000000c00 */
[----:B------:R-:W5:Y:S04]  /*7350*/  LDS.128 R36, [R79+0x80] ;  /* 0x000080004f247984 */ /* 0x000f680000000c00 */
[----:B------:R-:W5:Y:S04]  /*7360*/  LDS.128 R44, [R79+0x10] ;  /* 0x000010004f2c7984 */ /* 0x000f680000000c00 */
[----:B------:R-:W5:Y:S01]  /*7370*/  LDS.128 R32, [R79+0x90] ;  /* 0x000090004f207984 */ /* 0x000f620000000c00 */
[----:B0-----:R-:W-:-:S02]  /*7380*/  IMAD.MOV.U32 R74, RZ, RZ, R24 ;  /* 0x000000ffff4a7224 */ /* 0x001fc400078e0018 */
[----:B------:R-:W-:Y:S01]  /*7390*/  IMAD.MOV.U32 R75, RZ, RZ, R25 ;  /* 0x000000ffff4b7224 */ /* 0x000fe200078e0019 */
[----:B------:R-:W0:Y:S01]  /*73a0*/  LDS.128 R28, [R79+0xa0] ;  /* 0x0000a0004f1c7984 */ /* 0x000e220000000c00 */
[----:B------:R-:W-:Y:S01]  /*73b0*/  IMAD.MOV.U32 R64, RZ, RZ, R26 ;  /* 0x000000ffff407224 */ /* 0x000fe200078e001a */
[----:B-1----:R-:W-:Y:S01]  /*73c0*/  MOV R68, R14 ;  /* 0x0000000e00447202 */ /* 0x002fe20000000f00 */
[----:B------:R-:W-:Y:S01]  /*73d0*/  IMAD.MOV.U32 R65, RZ, RZ, R27 ;  /* 0x000000ffff417224 */ /* 0x000fe200078e001b */
[----:B------:R-:W1:Y:S01]  /*73e0*/  LDS.64 R72, [R79+-0x38] ;  /* 0xffffc8004f487984 */ /* 0x000e620000000a00 */
[----:B------:R-:W-:Y:S01]  /*73f0*/  IMAD.MOV.U32 R69, RZ, RZ, R15 ;  /* 0x000000ffff457224 */ /* 0x000fe200078e000f */
[----:B--2---:R-:W-:Y:S01]  /*7400*/  MOV R71, R61 ;  /* 0x0000003d00477202 */ /* 0x004fe20000000f00 */
[----:B------:R-:W-:Y:S01]  /*7410*/  IMAD.MOV.U32 R70, RZ, RZ, R60 ;  /* 0x000000ffff467224 */ /* 0x000fe200078e003c */
[----:B------:R-:W2:Y:S01]  /*7420*/  LDS.128 R24, [R79+0x20] ;  /* 0x000020004f187984 */ /* 0x000ea20000000c00 */
[----:B------:R-:W-:Y:S01]  /*7430*/  IMAD.MOV.U32 R60, RZ, RZ, R62 ;  /* 0x000000ffff3c7224 */ /* 0x000fe200078e003e */
[----:B------:R-:W-:Y:S01]  /*7440*/  MOV R61, R63 ;  /* 0x0000003f003d7202 */ /* 0x000fe20000000f00 */
[----:B---3--:R-:W-:Y:S01]  /*7450*/  IMAD.MOV.U32 R67, RZ, RZ, R21 ;  /* 0x000000ffff437224 */ /* 0x008fe200078e0015 */
[----:B------:R-:W3:Y:S01]  /*7460*/  LDS.64 R14, [R79+0x30] ;  /* 0x000030004f0e7984 */ /* 0x000ee20000000a00 */
[----:B------:R-:W-:Y:S01]  /*7470*/  MOV R66, R20 ;  /* 0x0000001400427202 */ /* 0x000fe20000000f00 */
[----:B----4-:R-:W-:Y:S01]  /*7480*/  IMAD.MOV.U32 R62, RZ, RZ, R56 ;  /* 0x000000ffff3e7224 */ /* 0x010fe200078e0038 */
[----:B------:R-:W-:Y:S01]  /*7490*/  MOV R56, R22 ;  /* 0x0000001600387202 */ /* 0x000fe20000000f00 */
[----:B------:R-:W-:Y:S01]  /*74a0*/  IMAD.MOV.U32 R63, RZ, RZ, R57 ;  /* 0x000000ffff3f7224 */ /* 0x000fe200078e0039 */
[----:B------:R-:W-:Y:S01]  /*74b0*/  MOV R21, R59 ;  /* 0x0000003b00157202 */ /* 0x000fe20000000f00 */
[----:B------:R-:W-:Y:S01]  /*74c0*/  IMAD.MOV.U32 R57, RZ, RZ, R23 ;  /* 0x000000ffff397224 */ /* 0x000fe200078e0017 */
[----:B------:R4:W-:Y:S01]  /*74d0*/  STS.64 [R79+-0x38], R12 ;  /* 0xffffc80c4f007388 */ /* 0x0009e20000000a00 */
[----:B------:R-:W-:Y:S01]  /*74e0*/  IMAD.MOV.U32 R20, RZ, RZ, R58 ;  /* 0x000000ffff147224 */ /* 0x000fe200078e003a */
[----:B-----5:R-:W-:Y:S01]  /*74f0*/  MOV R23, R49 ;  /* 0x0000003100177202 */ /* 0x020fe20000000f00 */
[----:B------:R-:W-:Y:S01]  /*7500*/  IMAD.MOV.U32 R58, RZ, RZ, R52 ;  /* 0x000000ffff3a7224 */ /* 0x000fe200078e0034 */
[----:B------:R-:W-:Y:S01]  /*7510*/  MOV R52, R54 ;  /* 0x0000003600347202 */ /* 0x000fe20000000f00 */
[----:B------:R-:W-:Y:S01]  /*7520*/  IMAD.MOV.U32 R59, RZ, RZ, R53 ;  /* 0x000000ffff3b7224 */ /* 0x000fe200078e0035 */
[----:B------:R-:W-:Y:S01]  /*7530*/  MOV R54, R40 ;  /* 0x0000002800367202 */ /* 0x000fe20000000f00 */
[----:B------:R-:W-:Y:S01]  /*7540*/  IMAD.MOV.U32 R22, RZ, RZ, R48 ;  /* 0x000000ffff167224 */ /* 0x000fe200078e0030 */
[----:B------:R0:W-:Y:S01]  /*7550*/  STS.128 [R79+-0x30], R68 ;  /* 0xffffd0444f007388 */ /* 0x0001e20000000c00 */
[----:B------:R-:W-:-:S02]  /*7560*/  IMAD.MOV.U32 R53, RZ, RZ, R55 ;  /* 0x000000ffff357224 */ /* 0x000fc400078e0037 */
[----:B------:R-:W-:Y:S01]  /*7570*/  IMAD.MOV.U32 R48, RZ, RZ, R50 ;  /* 0x000000ffff307224 */ /* 0x000fe200078e0032 */
[----:B------:R1:W-:Y:S01]  /*7580*/  STS.128 [R79+0x50], R64 ;  /* 0x000050404f007388 */ /* 0x0003e20000000c00 */
[----:B------:R-:W-:Y:S02]  /*7590*/  IMAD.MOV.U32 R49, RZ, RZ, R51 ;  /* 0x000000ffff317224 */ /* 0x000fe400078e0033 */
[----:B------:R-:W-:Y:S01]  /*75a0*/  IMAD.MOV.U32 R55, RZ, RZ, R41 ;  /* 0x000000ffff377224 */ /* 0x000fe200078e0029 */
[----:B------:R-:W-:Y:S01]  /*75b0*/  MOV R41, R43 ;  /* 0x0000002b00297202 */ /* 0x000fe20000000f00 */
[----:B------:R-:W-:Y:S01]  /*75c0*/  IMAD.MOV.U32 R50, RZ, RZ, R36 ;  /* 0x000000ffff327224 */ /* 0x000fe200078e0024 */
[----:B------:R-:W-:Y:S01]  /*75d0*/  MOV R36, R46 ;  /* 0x0000002e00247202 */ /* 0x000fe20000000f00 */
[----:B------:R-:W-:Y:S01]  /*75e0*/  IMAD.MOV.U32 R51, RZ, RZ, R37 ;  /* 0x000000ffff337224 */ /* 0x000fe200078e0025 */
[----:B------:R3:W-:Y:S01]  /*75f0*/  STS.128 [R79+-0x20], R60 ;  /* 0xffffe03c4f007388 */ /* 0x0007e20000000c00 */
[----:B------:R-:W-:Y:S01]  /*7600*/  IMAD.MOV.U32 R40, RZ, RZ, R42 ;  /* 0x000000ffff287224 */ /* 0x000fe200078e002a */
[----:B------:R-:W-:Y:S01]  /*7610*/  MOV R42, R44 ;  /* 0x0000002c002a7202 */ /* 0x000fe20000000f00 */
[----:B------:R-:W-:Y:S01]  /*7620*/  IMAD.MOV.U32 R37, RZ, RZ, R47 ;  /* 0x000000ffff257224 */ /* 0x000fe200078e002f */
[----:B------:R-:W-:Y:S01]  /*7630*/  MOV R47, R33 ;  /* 0x00000021002f7202 */ /* 0x000fe20000000f00 */
[----:B------:R-:W-:Y:S01]  /*7640*/  IMAD.MOV.U32 R43, RZ, RZ, R45 ;  /* 0x000000ffff2b7224 */ /* 0x000fe200078e002d */
[----:B0-----:R-:W-:Y:S01]  /*7650*/  MOV R4, R30 ;  /* 0x0000001e00047202 */ /* 0x001fe20000000f00 */
[----:B------:R-:W-:Y:S01]  /*7660*/  IMAD.MOV.U32 R46, RZ, RZ, R32 ;  /* 0x000000ffff2e7224 */ /* 0x000fe200078e0020 */
[----:B-1----:R0:W-:Y:S01]  /*7670*/  STS.128 [R79+0x40], R72 ;  /* 0x000040484f007388 */ /* 0x0021e20000000c00 */
[----:B------:R-:W-:Y:S01]  /*7680*/  IMAD.MOV.U32 R44, RZ, RZ, R38 ;  /* 0x000000ffff2c7224 */ /* 0x000fe200078e0026 */
[----:B--2---:R-:W-:Y:S01]  /*7690*/  MOV R38, R24 ;  /* 0x0000001800267202 */ /* 0x004fe20000000f00 */
[----:B------:R-:W-:Y:S01]  /*76a0*/  IMAD.MOV.U32 R45, RZ, RZ, R39 ;  /* 0x000000ffff2d7224 */ /* 0x000fe200078e0027 */
[----:B----4-:R-:W-:Y:S01]  /*76b0*/  MOV R13, R27 ;  /* 0x0000001b000d7202 */ /* 0x010fe20000000f00 */
[----:B------:R-:W-:Y:S01]  /*76c0*/  IMAD.MOV.U32 R32, RZ, RZ, R34 ;  /* 0x000000ffff207224 */ /* 0x000fe200078e0022 */
[----:B------:R0:W-:Y:S01]  /*76d0*/  STS.128 [R79+0x60], R56 ;  /* 0x000060384f007388 */ /* 0x0001e20000000c00 */
[----:B------:R-:W-:-:S02]  /*76e0*/  IMAD.MOV.U32 R33, RZ, RZ, R35 ;  /* 0x000000ffff217224 */ /* 0x000fc400078e0023 */
[----:B------:R-:W-:Y:S01]  /*76f0*/  IMAD.MOV.U32 R39, RZ, RZ, R25 ;  /* 0x000000ffff277224 */ /* 0x000fe200078e0019 */
[----:B------:R0:W-:Y:S01]  /*7700*/  STS.128 [R79+-0x10], R20 ;  /* 0xfffff0144f007388 */ /* 0x0001e20000000c00 */
[----:B------:R-:W-:Y:S02]  /*7710*/  IMAD.MOV.U32 R12, RZ, RZ, R26 ;  /* 0x000000ffff0c7224 */ /* 0x000fe400078e001a */
[----:B------:R-:W-:Y:S01]  /*7720*/  IMAD.MOV.U32 R34, RZ, RZ, R28 ;  /* 0x000000ffff227224 */ /* 0x000fe200078e001c */
[----:B------:R0:W-:Y:S01]  /*7730*/  STS.128 [R79+0x70], R52 ;  /* 0x000070344f007388 */ /* 0x0001e20000000c00 */
[----:B------:R-:W-:Y:S02]  /*7740*/  IMAD.MOV.U32 R35, RZ, RZ, R29 ;  /* 0x000000ffff237224 */ /* 0x000fe400078e001d */
[----:B------:R-:W-:Y:S01]  /*7750*/  IMAD.MOV.U32 R5, RZ, RZ, R31 ;  /* 0x000000ffff057224 */ /* 0x000fe200078e001f */
[----:B------:R0:W-:Y:S04]  /*7760*/  STS.128 [R79], R48 ;  /* 0x000000304f007388 */ /* 0x0001e80000000c00 */
[----:B------:R0:W-:Y:S04]  /*7770*/  STS.128 [R79+0x80], R40 ;  /* 0x000080284f007388 */ /* 0x0001e80000000c00 */
[----:B------:R0:W-:Y:S04]  /*7780*/  STS.128 [R79+0x10], R44 ;  /* 0x0000102c4f007388 */ /* 0x0001e80000000c00 */
[----:B------:R0:W-:Y:S04]  /*7790*/  STS.128 [R79+0x90], R36 ;  /* 0x000090244f007388 */ /* 0x0001e80000000c00 */
[----:B---3--:R0:W-:Y:S04]  /*77a0*/  STS.128 [R79+0xa0], R12 ;  /* 0x0000a00c4f007388 */ /* 0x0081e80000000c00 */
[----:B------:R0:W-:Y:S04]  /*77b0*/  STS.128 [R79+0x20], R32 ;  /* 0x000020204f007388 */ /* 0x0001e80000000c00 */
[----:B------:R0:W-:Y:S04]  /*77c0*/  STS.128 [R79+0x30], R4 ;  /* 0x000030044f007388 */ /* 0x0001e80000000c00 */
[----:B------:R0:W-:Y:S02]  /*77d0*/  STS.64 [R79+0xb0], R10 ;  /* 0x0000b00a4f007388 */ /* 0x0001e40000000a00 */
.L_x_116:
[----:B------:R-:W-:Y:S05]  /*77e0*/  BSYNC.RECONVERGENT B4 ;  /* 0x0000000000047941 */ /* 0x000fea0003800200 */
.L_x_115:
[----:B0-----:R-:W-:Y:S01]  /*77f0*/  VIADD R79, R79, 0xf0 ;  /* 0x000000f04f4f7836 */ /* 0x001fe20000000000 */
[----:B------:R-:W-:Y:S06]  /*7800*/  @P2 BRA `(.L_x_117) ;  /* 0xfffffff400242947 */ /* 0x000fec000383ffff */
[----:B------:R-:W-:Y:S05]  /*7810*/  BSYNC.RECONVERGENT B3 ;  /* 0x0000000000037941 */ /* 0x000fea0003800200 */
.L_x_112:
[----:B------:R-:W-:Y:S05]  /*7820*/  BSYNC.RECONVERGENT B2 ;  /* 0x0000000000027941 */ /* 0x000fea0003800200 */
.L_x_111:
[----:B------:R-:W-:-:S04]  /*7830*/  LOP3.LUT R77, R77, 0x1, RZ, 0xc0, !PT ;  /* 0x000000014d4d7812 */ /* 0x000fc800078ec0ff */
[----:B------:R-:W-:-:S13]  /*7840*/  ISETP.NE.U32.AND P1, PT, R77, 0x1, PT ;  /* 0x000000014d00780c */ /* 0x000fda0003f25070 */
[----:B------:R-:W-:Y:S05]  /*7850*/  @P1 BRA `(.L_x_110) ;  /* 0x0000000400741947 */ /* 0x000fea0003800000 */
[----:B------:R-:W0:Y:S01]  /*7860*/  S2R R5, SR_CgaCtaId ;  /* 0x0000000000057919 */ /* 0x000e220000008800 */
[----:B------:R-:W-:-:S04]  /*7870*/  MOV R4, 0x400 ;  /* 0x0000040000047802 */ /* 0x000fc80000000f00 */
[----:B0-----:R-:W-:-:S05]  /*7880*/  LEA R5, R5, R4, 0x18 ;  /* 0x0000000405057211 */ /* 0x001fca00078ec0ff */
[----:B------:R-:W-:-:S05]  /*7890*/  IMAD R77, R80, 0x78, R5 ;  /* 0x00000078504d7824 */ /* 0x000fca00078e0205 */
[----:B------:R-:W-:Y:S04]  /*78a0*/  LDS.128 R12, [R77+0x70] ;  /* 0x000070004d0c7984 */ /* 0x000fe80000000c00 */
[----:B------:R-:W0:Y:S02]  /*78b0*/  LDS.128 R8, [R77+0xe0] ;  /* 0x0000e0004d087984 */ /* 0x000e240000000c00 */
[----:B0-----:R-:W-:-:S14]  /*78c0*/  DSETP.GT.AND P1, PT, R12, R10, PT ;  /* 0x0000000a0c00722a */ /* 0x001fdc0003f24000 */
[----:B------:R-:W-:Y:S05]  /*78d0*/  @!P1 BRA `(.L_x_110) ;  /* 0x0000000400549947 */ /* 0x000fea0003800000 */
[----:B------:R-:W0:Y:S01]  /*78e0*/  LDS.128 R20, [R77+0x20] ;  /* 0x000020004d147984 */ /* 0x000e220000000c00 */
[----:B------:R-:W-:Y:S01]  /*78f0*/  IMAD.MOV.U32 R72, RZ, RZ, R14 ;  /* 0x000000ffff487224 */ /* 0x000fe200078e000e */
[----:B------:R-:W-:Y:S01]  /*7900*/  MOV R73, R15 ;  /* 0x0000000f00497202 */ /* 0x000fe20000000f00 */
[----:B------:R-:W-:Y:S01]  /*7910*/  IMAD.MOV.U32 R14, RZ, RZ, R8 ;  /* 0x000000ffff0e7224 */ /* 0x000fe200078e0008 */
[----:B------:R-:W1:Y:S01]  /*7920*/  LDS.128 R24, [R77+0xa0] ;  /* 0x0000a0004d187984 */ /* 0x000e620000000c00 */
[----:B------:R-:W-:-:S03]  /*7930*/  IMAD.MOV.U32 R15, RZ, RZ, R9 ;  /* 0x000000ffff0f7224 */ /* 0x000fc600078e0009 */
[----:B------:R-:W2:Y:S04]  /*7940*/  LDS.128 R32, [R77+0xb0] ;  /* 0x0000b0004d207984 */ /* 0x000ea80000000c00 */
[----:B------:R-:W3:Y:S04]  /*7950*/  LDS.128 R56, [R77+0x10] ;  /* 0x000010004d387984 */ /* 0x000ee80000000c00 */
[----:B------:R-:W4:Y:S04]  /*7960*/  LDS.128 R28, [R77+0x30] ;  /* 0x000030004d1c7984 */ /* 0x000f280000000c00 */
[----:B------:R-:W5:Y:S04]  /*7970*/  LDS.128 R60, [R77+0x80] ;  /* 0x000080004d3c7984 */ /* 0x000f680000000c00 */
[----:B------:R-:W5:Y:S04]  /*7980*/  LDS.128 R16, [R77] ;  /* 0x000000004d107984 */ /* 0x000f680000000c00 */
[----:B------:R-:W5:Y:S04]  /*7990*/  LDS.128 R40, [R77+0xc0] ;  /* 0x0000c0004d287984 */ /* 0x000f680000000c00 */
[----:B------:R-:W5:Y:S04]  /*79a0*/  LDS.128 R36, [R77+0x40] ;  /* 0x000040004d247984 */ /* 0x000f680000000c00 */
[----:B------:R-:W5:Y:S04]  /*79b0*/  LDS.128 R64, [R77+0x90] ;  /* 0x000090004d407984 */ /* 0x000f680000000c00 */
[----:B------:R-:W5:Y:S01]  /*79c0*/  LDS.128 R44, [R77+0x50] ;  /* 0x000050004d2c7984 */ /* 0x000f620000000c00 */
[----:B0-----:R-:W-:Y:S01]  /*79d0*/  IMAD.MOV.U32 R4, RZ, RZ, R22 ;  /* 0x000000ffff047224 */ /* 0x001fe200078e0016 */
[----:B------:R-:W-:-:S02]  /*79e0*/  MOV R5, R23 ;  /* 0x0000001700057202 */ /* 0x000fc40000000f00 */
[----:B------:R-:W0:Y:S01]  /*79f0*/  LDS.128 R48, [R77+0x60] ;  /* 0x000060004d307984 */ /* 0x000e220000000c00 */
[----:B-1----:R-:W-:Y:S01]  /*7a00*/  IMAD.MOV.U32 R22, RZ, RZ, R24 ;  /* 0x000000ffff167224 */ /* 0x002fe200078e0018 */
[----:B------:R-:W-:Y:S01]  /*7a10*/  MOV R24, R26 ;  /* 0x0000001a00187202 */ /* 0x000fe20000000f00 */
[----:B------:R-:W-:Y:S01]  /*7a20*/  IMAD.MOV.U32 R23, RZ, RZ, R25 ;  /* 0x000000ffff177224 */ /* 0x000fe200078e0019 */
[----:B------:R-:W1:Y:S01]  /*7a30*/  LDS.128 R52, [R77+0xd0] ;  /* 0x0000d0004d347984 */ /* 0x000e620000000c00 */
[----:B------:R-:W-:Y:S01]  /*7a40*/  IMAD.MOV.U32 R25, RZ, RZ, R27 ;  /* 0x000000ffff197224 */ /* 0x000fe200078e001b */
[----:B--2---:R-:W-:Y:S01]  /*7a50*/  MOV R26, R32 ;  /* 0x00000020001a7202 */ /* 0x004fe20000000f00 */
[----:B------:R-:W-:Y:S01]  /*7a60*/  IMAD.MOV.U32 R27, RZ, RZ, R33 ;  /* 0x000000ffff1b7224 */ /* 0x000fe200078e0021 */
[----:B---3--:R-:W-:Y:S01]  /*7a70*/  MOV R71, R57 ;  /* 0x0000003900477202 */ /* 0x008fe20000000f00 */
[----:B------:R-:W-:Y:S01]  /*7a80*/  IMAD.MOV.U32 R70, RZ, RZ, R56 ;  /* 0x000000ffff467224 */ /* 0x000fe200078e0038 */
[----:B------:R-:W-:Y:S01]  /*7a90*/  MOV R33, R35 ;  /* 0x0000002300217202 */ /* 0x000fe20000000f00 */
[----:B------:R-:W-:Y:S01]  /*7aa0*/  IMAD.MOV.U32 R32, RZ, RZ, R34 ;  /* 0x000000ffff207224 */ /* 0x000fe200078e0022 */
[----:B----4-:R-:W-:Y:S01]  /*7ab0*/  MOV R7, R29 ;  /* 0x0000001d00077202 */ /* 0x010fe20000000f00 */
[----:B------:R-:W-:Y:S01]  /*7ac0*/  IMAD.MOV.U32 R6, RZ, RZ, R28 ;  /* 0x000000ffff067224 */ /* 0x000fe200078e001c */
[----:B------:R2:W-:Y:S01]  /*7ad0*/  STS.64 [R77+0x70], R10 ;  /* 0x0000700a4d007388 */ /* 0x0005e20000000a00 */
[----:B------:R-:W-:-:S02]  /*7ae0*/  IMAD.MOV.U32 R28, RZ, RZ, R30 ;  /* 0x000000ffff1c7224 */ /* 0x000fc400078e001e */
[----:B-----5:R-:W-:Y:S01]  /*7af0*/  IMAD.MOV.U32 R74, RZ, RZ, R60 ;  /* 0x000000ffff4a7224 */ /* 0x020fe200078e003c */
[----:B------:R-:W-:Y:S01]  /*7b00*/  MOV R60, R58 ;  /* 0x0000003a003c7202 */ /* 0x000fe20000000f00 */
[----:B------:R-:W-:Y:S01]  /*7b10*/  IMAD.MOV.U32 R75, RZ, RZ, R61 ;  /* 0x000000ffff4b7224 */ /* 0x000fe200078e003d */
[----:B------:R3:W-:Y:S01]  /*7b20*/  STS.64 [R77+0x78], R16 ;  /* 0x000078104d007388 */ /* 0x0007e20000000a00 */
[----:B------:R-:W-:Y:S01]  /*7b30*/  IMAD.MOV.U32 R56, RZ, RZ, R62 ;  /* 0x000000ffff387224 */ /* 0x000fe200078e003e */
[----:B------:R-:W-:Y:S01]  /*7b40*/  MOV R68, R18 ;  /* 0x0000001200447202 */ /* 0x000fe20000000f00 */
[----:B------:R-:W-:Y:S01]  /*7b50*/  IMAD.MOV.U32 R57, RZ, RZ, R63 ;  /* 0x000000ffff397224 */ /* 0x000fe200078e003f */
[----:B------:R-:W-:Y:S01]  /*7b60*/  MOV R34, R40 ;  /* 0x0000002800227202 */ /* 0x000fe20000000f00 */
[----:B------:R-:W-:Y:S01]  /*7b70*/  IMAD.MOV.U32 R29, RZ, RZ, R31 ;  /* 0x000000ffff1d7224 */ /* 0x000fe200078e001f */
[----:B--2---:R-:W-:Y:S01]  /*7b80*/  MOV R11, R13 ;  /* 0x0000000d000b7202 */ /* 0x004fe20000000f00 */
[----:B------:R-:W-:Y:S01]  /*7b90*/  IMAD.MOV.U32 R35, RZ, RZ, R41 ;  /* 0x000000ffff237224 */ /* 0x000fe200078e0029 */
[----:B------:R-:W-:Y:S01]  /*7ba0*/  MOV R41, R43 ;  /* 0x0000002b00297202 */ /* 0x000fe20000000f00 */
[----:B------:R-:W-:Y:S01]  /*7bb0*/  IMAD.MOV.U32 R69, RZ, RZ, R19 ;  /* 0x000000ffff457224 */ /* 0x000fe200078e0013 */
[----:B------:R2:W-:Y:S01]  /*7bc0*/  STS.128 [R77], R72 ;  /* 0x000000484d007388 */ /* 0x0005e20000000c00 */
[----:B------:R-:W-:Y:S01]  /*7bd0*/  IMAD.MOV.U32 R61, RZ, RZ, R59 ;  /* 0x000000ffff3d7224 */ /* 0x000fe200078e003b */
[----:B---3--:R-:W-:Y:S01]  /*7be0*/  MOV R16, R38 ;  /* 0x0000002600107202 */ /* 0x008fe20000000f00 */
[----:B------:R-:W-:Y:S01]  /*7bf0*/  IMAD.MOV.U32 R62, RZ, RZ, R20 ;  /* 0x000000ffff3e7224 */ /* 0x000fe200078e0014 */
[----:B------:R-:W-:Y:S01]  /*7c00*/  MOV R59, R65 ;  /* 0x00000041003b7202 */ /* 0x000fe20000000f00 */
[----:B------:R-:W-:Y:S01]  /*7c10*/  IMAD.MOV.U32 R63, RZ, RZ, R21 ;  /* 0x000000ffff3f7224 */ /* 0x000fe200078e0015 */
[----:B------:R-:W-:Y:S01]  /*7c20*/  MOV R20, R66 ;  /* 0x0000004200147202 */ /* 0x000fe20000000f00 */
[----:B------:R-:W-:Y:S01]  /*7c30*/  IMAD.MOV.U32 R30, RZ, RZ, R36 ;  /* 0x000000ffff1e7224 */ /* 0x000fe200078e0024 */
[----:B------:R-:W-:Y:S01]  /*7c40*/  MOV R36, R46 ;  /* 0x0000002e00247202 */ /* 0x000fe20000000f00 */
[----:B------:R-:W-:Y:S01]  /*7c50*/  IMAD.MOV.U32 R31, RZ, RZ, R37 ;  /* 0x000000ffff1f7224 */ /* 0x000fe200078e0025 */
[----:B0-----:R-:W-:Y:S01]  /*7c60*/  MOV R9, R51 ;  /* 0x0000003300097202 */ /* 0x001fe20000000f00 */
[----:B------:R-:W-:Y:S01]  /*7c70*/  IMAD.MOV.U32 R10, RZ, RZ, R12 ;  /* 0x000000ffff0a7224 */ /* 0x000fe200078e000c */
[----:B------:R2:W-:Y:S01]  /*7c80*/  STS.128 [R77+0x80], R68 ;  /* 0x000080444d007388 */ /* 0x0005e20000000c00 */
[----:B------:R-:W-:Y:S01]  /*7c90*/  IMAD.MOV.U32 R17, RZ, RZ, R39 ;  /* 0x000000ffff117224 */ /* 0x000fe200078e0027 */
[----:B-1----:R-:W-:Y:S01]  /*7ca0*/  MOV R13, R55 ;  /* 0x00000037000d7202 */ /* 0x002fe20000000f00 */
[----:B------:R-:W-:Y:S01]  /*7cb0*/  IMAD.MOV.U32 R40, RZ, RZ, R42 ;  /* 0x000000ffff287224 */ /* 0x000fe200078e002a */
[----:B------:R-:W-:Y:S01]  /*7cc0*/  MOV R42, R52 ;  /* 0x00000034002a7202 */ /* 0x000fe20000000f00 */
        /* <DEDUP_REMOVED lines=13> */
[----:B------:R2:W-:Y:S01]  /*7da0*/  STS.128 [R77+0x30], R24 ;  /* 0x000030184d007388 */ /* 0x0005e20000000c00 */
[----:B------:R-:W-:-:S03]  /*7db0*/  IMAD.MOV.U32 R12, RZ, RZ, R54 ;  /* 0x000000ffff0c7224 */ /* 0x000fc600078e0036 */
[----:B------:R2:W-:Y:S04]  /*7dc0*/  STS.128 [R77+0xb0], R28 ;  /* 0x0000b01c4d007388 */ /* 0x0005e80000000c00 */
[----:B------:R2:W-:Y:S04]  /*7dd0*/  STS.128 [R77+0x40], R32 ;  /* 0x000040204d007388 */ /* 0x0005e80000000c00 */
[----:B------:R2:W-:Y:S04]  /*7de0*/  STS.128 [R77+0xc0], R16 ;  /* 0x0000c0104d007388 */ /* 0x0005e80000000c00 */
[----:B------:R2:W-:Y:S04]  /*7df0*/  STS.128 [R77+0xe0], R8 ;  /* 0x0000e0084d007388 */ /* 0x0005e80000000c00 */
[----:B------:R2:W-:Y:S04]  /*7e00*/  STS.128 [R77+0xd0], R36 ;  /* 0x0000d0244d007388 */ /* 0x0005e80000000c00 */
[----:B------:R2:W-:Y:S04]  /*7e10*/  STS.128 [R77+0x50], R40 ;  /* 0x000050284d007388 */ /* 0x0005e80000000c00 */
[----:B------:R2:W-:Y:S02]  /*7e20*/  STS.128 [R77+0x60], R12 ;  /* 0x0000600c4d007388 */ /* 0x0005e40000000c00 */
.L_x_110:
[----:B------:R-:W-:Y:S05]  /*7e30*/  BSYNC.RECONVERGENT B1 ;  /* 0x0000000000017941 */ /* 0x000fea0003800200 */
.L_x_109:
[----:B------:R-:W-:Y:S01]  /*7e40*/  VIADD R0, R0, 0xffffffff ;  /* 0xffffffff00007836 */ /* 0x000fe20000000000 */
[----:B------:R-:W-:Y:S06]  /*7e50*/  @P0 BRA `(.L_x_118) ;  /* 0xffffffec00440947 */ /* 0x000fec000383ffff */
[----:B------:R-:W-:Y:S05]  /*7e60*/  BSYNC.RECONVERGENT B0 ;  /* 0x0000000000007941 */ /* 0x000fea0003800200 */
.L_x_108:
[----:B------:R-:W0:Y:S01]  /*7e70*/  S2UR UR5, SR_CgaCtaId ;  /* 0x00000000000579c3 */ /* 0x000e220000008800 */
[----:B------:R-:W-:Y:S01]  /*7e80*/  UMOV UR4, 0x400 ;  /* 0x0000040000047882 */ /* 0x000fe20000000000 */
[----:B--2---:R-:W-:Y:S02]  /*7e90*/  MOV R16, 0x0 ;  /* 0x0000000000107802 */ /* 0x004fe40000000f00 */
[----:B------:R-:W-:-:S04]  /*7ea0*/  IADD3 R76, P0, PT, R76, 0x8, RZ ;  /* 0x000000084c4c7810 */ /* 0x000fc80007f1e0ff */
[----:B------:R1:W2:Y:S01]  /*7eb0*/  LDC.64 R10, c[0x4][R16] ;  /* 0x01000000100a7b82 */ /* 0x0002a20000000a00 */
[----:B------:R-:W-:Y:S02]  /*7ec0*/  IMAD.X R2, RZ, RZ, R2, P0 ;  /* 0x000000ffff027224 */ /* 0x000fe400000e0602 */
[----:B------:R-:W-:-:S03]  /*7ed0*/  IMAD.MOV.U32 R6, RZ, RZ, R76 ;  /* 0x000000ffff067224 */ /* 0x000fc600078e004c */
[----:B------:R-:W-:Y:S01]  /*7ee0*/  MOV R7, R2 ;  /* 0x0000000200077202 */ /* 0x000fe20000000f00 */
[----:B0-----:R-:W-:-:S09]  /*7ef0*/  ULEA UR4, UR5, UR4, 0x18 ;  /* 0x0000000405047291 */ /* 0x001fd2000f8ec0ff */
[----:B------:R-:W0:Y:S02]  /*7f00*/  LDS.64 R8, [UR4] ;  /* 0x00000004ff087984 */ /* 0x000e240008000a00 */
[----:B------:R-:W3:Y:S02]  /*7f10*/  LDCU.64 UR4, c[0x4][0x70] ;  /* 0x01000e00ff0477ac */ /* 0x000ee40008000a00 */
[----:B---3--:R-:W-:Y:S01]  /*7f20*/  MOV R4, UR4 ;  /* 0x0000000400047c02 */ /* 0x008fe20008000f00 */
[----:B------:R-:W-:Y:S01]  /*7f30*/  IMAD.U32 R5, RZ, RZ, UR5 ;  /* 0x00000005ff057e24 */ /* 0x000fe2000f8e00ff */
[----:B0-2---:R1:W-:Y:S06]  /*7f40*/  STL.64 [R1+0x8], R8 ;  /* 0x0000080801007387 */ /* 0x0053ec0000100a00 */
[----:B------:R-:W-:-:S07]  /*7f50*/  LEPC R20, `(.L_x_119) ;  /* 0x000000001014794e */ /* 0x000fce0000000000 */
[----:B-1----:R-:W-:Y:S05]  /*7f60*/  CALL.ABS.NOINC R10 ;  /* 0x000000000a007343 */ /* 0x002fea0003c00000 */
.L_x_119:
[----:B------:R-:W0:Y:S01]  /*7f70*/  S2UR UR5, SR_CgaCtaId ;  /* 0x00000000000579c3 */ /* 0x000e220000008800 */
[----:B------:R-:W-:Y:S01]  /*7f80*/  UMOV UR4, 0x400 ;  /* 0x0000040000047882 */ /* 0x000fe20000000000 */
[----:B------:R-:W-:Y:S01]  /*7f90*/  MOV R6, R76 ;  /* 0x0000004c00067202 */ /* 0x000fe20000000f00 */
[----:B------:R-:W-:-:S05]  /*7fa0*/  IMAD.MOV.U32 R7, RZ, RZ, R2 ;  /* 0x000000ffff077224 */ /* 0x000fca00078e0002 */
[----:B------:R1:W2:Y:S01]  /*7fb0*/  LDC.64 R10, c[0x4][R16] ;  /* 0x01000000100a7b82 */ /* 0x0002a20000000a00 */
[----:B0-----:R-:W-:-:S09]  /*7fc0*/  ULEA UR4, UR5, UR4, 0x18 ;  /* 0x0000000405047291 */ /* 0x001fd2000f8ec0ff */
[----:B------:R-:W0:Y:S02]  /*7fd0*/  LDS.64 R8, [UR4+0x8] ;  /* 0x00000804ff087984 */ /* 0x000e240008000a00 */
[----:B------:R-:W3:Y:S02]  /*7fe0*/  LDCU.64 UR4, c[0x4][0x70] ;  /* 0x01000e00ff0477ac */ /* 0x000ee40008000a00 */
[----:B---3--:R-:W-:Y:S02]  /*7ff0*/  IMAD.U32 R4, RZ, RZ, UR4 ;  /* 0x00000004ff047e24 */ /* 0x008fe4000f8e00ff */
[----:B------:R-:W-:Y:S01]  /*8000*/  IMAD.U32 R5, RZ, RZ, UR5 ;  /* 0x00000005ff057e24 */ /* 0x000fe2000f8e00ff */
[----:B0-2---:R1:W-:Y:S06]  /*8010*/  STL.64 [R1+0x8], R8 ;  /* 0x0000080801007387 */ /* 0x0053ec0000100a00 */
[----:B------:R-:W-:-:S07]  /*8020*/  LEPC R20, `(.L_x_120) ;  /* 0x000000001014794e */ /* 0x000fce0000000000 */
[----:B-1----:R-:W-:Y:S05]  /*8030*/  CALL.ABS.NOINC R10 ;  /* 0x000000000a007343 */ /* 0x002fea0003c00000 */
.L_x_120:
[----:B------:R-:W0:Y:S01]  /*8040*/  S2UR UR5, SR_CgaCtaId ;  /* 0x00000000000579c3 */ /* 0x000e220000008800 */
[----:B------:R-:W-:Y:S01]  /*8050*/  UMOV UR4, 0x400 ;  /* 0x0000040000047882 */ /* 0x000fe20000000000 */
[----:B------:R-:W-:Y:S02]  /*8060*/  IMAD.MOV.U32 R6, RZ, RZ, R76 ;  /* 0x000000ffff067224 */ /* 0x000fe400078e004c */
[----:B------:R-:W-:-:S04]  /*8070*/  IMAD.MOV.U32 R7, RZ, RZ, R2 ;  /* 0x000000ffff077224 */ /* 0x000fc800078e0002 */
[----:B------:R1:W2:Y:S01]  /*8080*/  LDC.64 R10, c[0x4][R16] ;  /* 0x01000000100a7b82 */ /* 0x0002a20000000a00 */
[----:B0-----:R-:W-:-:S09]  /*8090*/  ULEA UR4, UR5, UR4, 0x18 ;  /* 0x0000000405047291 */ /* 0x001fd2000f8ec0ff */
[----:B------:R-:W0:Y:S02]  /*80a0*/  LDS.64 R8, [UR4+0x10] ;  /* 0x00001004ff087984 */ /* 0x000e240008000a00 */
[----:B------:R-:W3:Y:S02]  /*80b0*/  LDCU.64 UR4, c[0x4][0x70] ;  /* 0x01000e00ff0477ac */ /* 0x000ee40008000a00 */
[----:B---3--:R-:W-:Y:S01]  /*80c0*/  IMAD.U32 R4, RZ, RZ, UR4 ;  /* 0x00000004ff047e24 */ /* 0x008fe2000f8e00ff */
[----:B------:R-:W-:Y:S01]  /*80d0*/  MOV R5, UR5 ;  /* 0x0000000500057c02 */ /* 0x000fe20008000f00 */
[----:B0-2---:R1:W-:Y:S06]  /*80e0*/  STL.64 [R1+0x8], R8 ;  /* 0x0000080801007387 */ /* 0x0053ec0000100a00 */
[----:B------:R-:W-:-:S07]  /*80f0*/  LEPC R20, `(.L_x_121) ;  /* 0x000000001014794e */ /* 0x000fce0000000000 */
[----:B-1----:R-:W-:Y:S05]  /*8100*/  CALL.ABS.NOINC R10 ;  /* 0x000000000a007343 */ /* 0x002fea0003c00000 */
.L_x_121:
[----:B------:R-:W0:Y:S01]  /*8110*/  S2UR UR5, SR_CgaCtaId ;  /* 0x00000000000579c3 */ /* 0x000e220000008800 */
[----:B------:R-:W-:Y:S01]  /*8120*/  UMOV UR4, 0x400 ;  /* 0x0000040000047882 */ /* 0x000fe20000000000 */
[----:B------:R-:W-:Y:S01]  /*8130*/  IMAD.MOV.U32 R6, RZ, RZ, R76 ;  /* 0x000000ffff067224 */ /* 0x000fe200078e004c */
[----:B------:R-:W-:-:S05]  /*8140*/  MOV R7, R2 ;  /* 0x0000000200077202 */ /* 0x000fca0000000f00 */
[----:B------:R1:W2:Y:S01]  /*8150*/  LDC.64 R10, c[0x4][R16] ;  /* 0x01000000100a7b82 */ /* 0x0002a20000000a00 */
[----:B0-----:R-:W-:-:S09]  /*8160*/  ULEA UR4, UR5, UR4, 0x18 ;  /* 0x0000000405047291 */ /* 0x001fd2000f8ec0ff */
[----:B------:R-:W0:Y:S02]  /*8170*/  LDS.64 R8, [UR4+0x18] ;  /* 0x00001804ff087984 */ /* 0x000e240008000a00 */
[----:B------:R-:W3:Y:S02]  /*8180*/  LDCU.64 UR4, c[0x4][0x70] ;  /* 0x01000e00ff0477ac */ /* 0x000ee40008000a00 */
[----:B---3--:R-:W-:Y:S01]  /*8190*/  MOV R4, UR4 ;  /* 0x0000000400047c02 */ /* 0x008fe20008000f00 */
[----:B------:R-:W-:Y:S01]  /*81a0*/  IMAD.U32 R5, RZ, RZ, UR5 ;  /* 0x00000005ff057e24 */ /* 0x000fe2000f8e00ff */
[----:B0-2---:R1:W-:Y:S06]  /*81b0*/  STL.64 [R1+0x8], R8 ;  /* 0x0000080801007387 */ /* 0x0053ec0000100a00 */
[----:B------:R-:W-:-:S07]  /*81c0*/  LEPC R20, `(.L_x_122) ;  /* 0x000000001014794e */ /* 0x000fce0000000000 */
[----:B-1----:R-:W-:Y:S05]  /*81d0*/  CALL.ABS.NOINC R10 ;  /* 0x000000000a007343 */ /* 0x002fea0003c00000 */
.L_x_122:
        /* <DEDUP_REMOVED lines=13> */
.L_x_123:
        /* <DEDUP_REMOVED lines=13> */
.L_x_124:
        /* <DEDUP_REMOVED lines=13> */
.L_x_125:
        /* <DEDUP_REMOVED lines=13> */
.L_x_126:
        /* <DEDUP_REMOVED lines=13> */
.L_x_127:
        /* <DEDUP_REMOVED lines=13> */
.L_x_128:
        /* <DEDUP_REMOVED lines=13> */
.L_x_129:
        /* <DEDUP_REMOVED lines=13> */
.L_x_130:
        /* <DEDUP_REMOVED lines=13> */
.L_x_131:
        /* <DEDUP_REMOVED lines=13> */
.L_x_132:
[----:B------:R-:W0:Y:S01]  /*8a00*/  S2UR UR5, SR_CgaCtaId ;  /* 0x00000000000579c3 */ /* 0x000e220000008800 */
[----:B------:R-:W-:Y:S01]  /*8a10*/  UMOV UR4, 0x400 ;  /* 0x0000040000047882 */ /* 0x000fe20000000000 */
[----:B------:R-:W-:Y:S02]  /*8a20*/  IMAD.MOV.U32 R6, RZ, RZ, R76 ;  /* 0x000000ffff067224 */ /* 0x000fe400078e004c */
[----:B------:R-:W-:-:S04]  /*8a30*/  IMAD.MOV.U32 R7, RZ, RZ, R2 ;  /* 0x000000ffff077224 */ /* 0x000fc800078e0002 */
[----:B------:R-:W1:Y:S01]  /*8a40*/  LDC.64 R16, c[0x4][R16] ;  /* 0x0100000010107b82 */ /* 0x000e620000000a00 */
[----:B0-----:R-:W-:-:S09]  /*8a50*/  ULEA UR4, UR5, UR4, 0x18 ;  /* 0x0000000405047291 */ /* 0x001fd2000f8ec0ff */
[----:B------:R-:W0:Y:S02]  /*8a60*/  LDS.64 R8, [UR4+0x70] ;  /* 0x00007004ff087984 */ /* 0x000e240008000a00 */
[----:B------:R-:W2:Y:S02]  /*8a70*/  LDCU.64 UR4, c[0x4][0x78] ;  /* 0x01000f00ff0477ac */ /* 0x000ea40008000a00 */
[----:B--2---:R-:W-:Y:S01]  /*8a80*/  IMAD.U32 R4, RZ, RZ, UR4 ;  /* 0x00000004ff047e24 */ /* 0x004fe2000f8e00ff */
[----:B------:R-:W-:Y:S01]  /*8a90*/  MOV R5, UR5 ;  /* 0x0000000500057c02 */ /* 0x000fe20008000f00 */
[----:B01----:R0:W-:Y:S06]  /*8aa0*/  STL.64 [R1+0x8], R8 ;  /* 0x0000080801007387 */ /* 0x0031ec0000100a00 */
[----:B------:R-:W-:-:S07]  /*8ab0*/  LEPC R20, `(.L_x_72) ;  /* 0x000000001014794e */ /* 0x000fce0000000000 */
[----:B0-----:R-:W-:Y:S05]  /*8ac0*/  CALL.ABS.NOINC R16 ;  /* 0x0000000010007343 */ /* 0x001fea0003c00000 */
.L_x_72:
[----:B------:R-:W-:Y:S05]  /*8ad0*/  WARPSYNC.ALL ;  /* 0x0000000000007948 */ /* 0x000fea0003800000 */
[----:B------:R-:W-:Y:S06]  /*8ae0*/  BAR.SYNC.DEFER_BLOCKING 0x0 ;  /* 0x0000000000007b1d */ /* 0x000fec0000010000 */
[----:B------:R-:W-:Y:S05]  /*8af0*/  EXIT ;  /* 0x000000000000794d */ /* 0x000fea0003800000 */
        .weak           $__internal_0_$__cuda_sm20_div_rn_f64_full
        .type           $__internal_0_$__cuda_sm20_div_rn_f64_full,@function
        .size           $__internal_0_$__cuda_sm20_div_rn_f64_full,(.L_x_148 - $__internal_0_$__cuda_sm20_div_rn_f64_full)
$__internal_0_$__cuda_sm20_div_rn_f64_full:
[C---:B------:R-:W-:Y:S01]  /*8b00*/  FSETP.GEU.AND P0, PT, |R45|.reuse, 1.469367938527859385e-39, PT ;  /* 0x001000002d00780b */ /* 0x040fe20003f0e200 */
[----:B------:R-:W-:Y:S01]  /*8b10*/  IMAD.MOV.U32 R14, RZ, RZ, 0x1 ;  /* 0x00000001ff0e7424 */ /* 0x000fe200078e00ff */
[----:B------:R-:W-:Y:S01]  /*8b20*/  LOP3.LUT R10, R45, 0x800fffff, RZ, 0xc0, !PT ;  /* 0x800fffff2d0a7812 */ /* 0x000fe200078ec0ff */
[----:B------:R-:W-:Y:S01]  /*8b30*/  IMAD.MOV.U32 R5, RZ, RZ, 0x1ca00000 ;  /* 0x1ca00000ff057424 */ /* 0x000fe200078e00ff */
[----:B------:R-:W-:Y:S01]  /*8b40*/  MOV R51, R45 ;  /* 0x0000002d00337202 */ /* 0x000fe20000000f00 */
[----:B------:R-:W-:Y:S01]  /*8b50*/  BSSY.RECONVERGENT B0, `(.L_x_133) ;  /* 0x0000056000007945 */ /* 0x000fe20003800200 */
[----:B------:R-:W-:Y:S01]  /*8b60*/  LOP3.LUT R11, R10, 0x3ff00000, RZ, 0xfc, !PT ;  /* 0x3ff000000a0b7812 */ /* 0x000fe200078efcff */
[----:B------:R-:W-:Y:S01]  /*8b70*/  IMAD.MOV.U32 R10, RZ, RZ, R50 ;  /* 0x000000ffff0a7224 */ /* 0x000fe200078e0032 */
[----:B------:R-:W-:Y:S02]  /*8b80*/  FSETP.GEU.AND P2, PT, |R9|, 1.469367938527859385e-39, PT ;  /* 0x001000000900780b */ /* 0x000fe40003f4e200 */
[----:B------:R-:W-:-:S02]  /*8b90*/  MOV R4, 0x40240000 ;  /* 0x4024000000047802 */ /* 0x000fc40000000f00 */
[----:B------:R-:W-:Y:S01]  /*8ba0*/  LOP3.LUT R3, R9, 0x7ff00000, RZ, 0xc0, !PT ;  /* 0x7ff0000009037812 */ /* 0x000fe200078ec0ff */
[----:B------:R-:W-:Y:S01]  /*8bb0*/  @!P0 DMUL R10, R50, 8.98846567431157953865e+307 ;  /* 0x7fe00000320a8828 */ /* 0x000fe20000000000 */
[----:B------:R-:W-:-:S05]  /*8bc0*/  MOV R12, R8 ;  /* 0x00000008000c7202 */ /* 0x000fca0000000f00 */
[----:B------:R-:W0:Y:S02]  /*8bd0*/  MUFU.RCP64H R15, R11 ;  /* 0x0000000b000f7308 */ /* 0x000e240000001800 */
[----:B------:R-:W-:-:S04]  /*8be0*/  @!P2 LOP3.LUT R4, R4, 0x7ff00000, RZ, 0xc0, !PT ;  /* 0x7ff000000404a812 */ /* 0x000fc800078ec0ff */
[----:B------:R-:W-:Y:S02]  /*8bf0*/  @!P2 ISETP.GE.U32.AND P3, PT, R3, R4, PT ;  /* 0x000000040300a20c */ /* 0x000fe40003f66070 */
[----:B------:R-:W-:Y:S02]  /*8c00*/  LOP3.LUT R4, R45, 0x7ff00000, RZ, 0xc0, !PT ;  /* 0x7ff000002d047812 */ /* 0x000fe400078ec0ff */
[----:B------:R-:W-:Y:S02]  /*8c10*/  @!P2 SEL R5, R5, 0x63400000, !P3 ;  /* 0x634000000505a807 */ /* 0x000fe40005800000 */
[----:B------:R-:W-:Y:S02]  /*8c20*/  ISETP.GE.U32.AND P1, PT, R3, R4, PT ;  /* 0x000000040300720c */ /* 0x000fe40003f26070 */
[----:B------:R-:W-:Y:S02]  /*8c30*/  @!P2 LOP3.LUT R5, R5, 0x80000000, R9, 0xf8, !PT ;  /* 0x800000000505a812 */ /* 0x000fe400078ef809 */
[----:B------:R-:W-:Y:S01]  /*8c40*/  @!P0 LOP3.LUT R4, R11, 0x7ff00000, RZ, 0xc0, !PT ;  /* 0x7ff000000b048812 */ /* 0x000fe200078ec0ff */
[----:B0-----:R-:W-:-:S08]  /*8c50*/  DFMA R6, R14, -R10, 1 ;  /* 0x3ff000000e06742b */ /* 0x001fd0000000080a */
[----:B------:R-:W-:-:S08]  /*8c60*/  DFMA R6, R6, R6, R6 ;  /* 0x000000060606722b */ /* 0x000fd00000000006 */
[----:B------:R-:W-:Y:S01]  /*8c70*/  DFMA R14, R14, R6, R14 ;  /* 0x000000060e0e722b */ /* 0x000fe2000000000e */
[----:B------:R-:W-:Y:S01]  /*8c80*/  IMAD.MOV.U32 R6, RZ, RZ, 0x1ca00000 ;  /* 0x1ca00000ff067424 */ /* 0x000fe200078e00ff */
[----:B------:R-:W-:Y:S01]  /*8c90*/  @!P2 LOP3.LUT R7, R5, 0x100000, RZ, 0xfc, !PT ;  /* 0x001000000507a812 */ /* 0x000fe200078efcff */
[----:B------:R-:W-:-:S03]  /*8ca0*/  IMAD.MOV.U32 R5, RZ, RZ, R3 ;  /* 0x000000ffff057224 */ /* 0x000fc600078e0003 */
[----:B------:R-:W-:Y:S02]  /*8cb0*/  SEL R6, R6, 0x63400000, !P1 ;  /* 0x6340000006067807 */ /* 0x000fe40004800000 */
[----:B------:R-:W-:Y:S02]  /*8cc0*/  DFMA R20, R14, -R10, 1 ;  /* 0x3ff000000e14742b */ /* 0x000fe4000000080a */
[----:B------:R-:W-:Y:S01]  /*8cd0*/  LOP3.LUT R13, R6, 0x800fffff, R9, 0xf8, !PT ;  /* 0x800fffff060d7812 */ /* 0x000fe200078ef809 */
[----:B------:R-:W-:-:S05]  /*8ce0*/  @!P2 IMAD.MOV.U32 R6, RZ, RZ, RZ ;  /* 0x000000ffff06a224 */ /* 0x000fca00078e00ff */
[----:B------:R-:W-:Y:S02]  /*8cf0*/  DFMA R20, R14, R20, R14 ;  /* 0x000000140e14722b */ /* 0x000fe4000000000e */
[----:B------:R-:W-:-:S08]  /*8d00*/  @!P2 DFMA R12, R12, 2, -R6 ;  /* 0x400000000c0ca82b */ /* 0x000fd00000000806 */
[----:B------:R-:W-:Y:S02]  /*8d10*/  DMUL R6, R20, R12 ;  /* 0x0000000c14067228 */ /* 0x000fe40000000000 */
[----:B------:R-:W-:-:S06]  /*8d20*/  @!P2 LOP3.LUT R5, R13, 0x7ff00000, RZ, 0xc0, !PT ;  /* 0x7ff000000d05a812 */ /* 0x000fcc00078ec0ff */
[----:B------:R-:W-:-:S08]  /*8d30*/  DFMA R14, R6, -R10, R12 ;  /* 0x8000000a060e722b */ /* 0x000fd0000000000c */
[----:B------:R-:W-:Y:S01]  /*8d40*/  DFMA R14, R20, R14, R6 ;  /* 0x0000000e140e722b */ /* 0x000fe20000000006 */
[----:B------:R-:W-:-:S04]  /*8d50*/  IADD3 R6, PT, PT, R5, -0x1, RZ ;  /* 0xffffffff05067810 */ /* 0x000fc80007ffe0ff */
[----:B------:R-:W-:Y:S01]  /*8d60*/  ISETP.GT.U32.AND P0, PT, R6, 0x7feffffe, PT ;  /* 0x7feffffe0600780c */ /* 0x000fe20003f04070 */
[----:B------:R-:W-:-:S05]  /*8d70*/  VIADD R6, R4, 0xffffffff ;  /* 0xffffffff04067836 */ /* 0x000fca0000000000 */
[----:B------:R-:W-:-:S13]  /*8d80*/  ISETP.GT.U32.OR P0, PT, R6, 0x7feffffe, P0 ;  /* 0x7feffffe0600780c */ /* 0x000fda0000704470 */
[----:B------:R-:W-:Y:S05]  /*8d90*/  @P0 BRA `(.L_x_134) ;  /* 0x0000000000700947 */ /* 0x000fea0003800000 */
[----:B------:R-:W-:-:S04]  /*8da0*/  LOP3.LUT R4, R51, 0x7ff00000, RZ, 0xc0, !PT ;  /* 0x7ff0000033047812 */ /* 0x000fc800078ec0ff */
[CC--:B------:R-:W-:Y:S02]  /*8db0*/  ISETP.GE.U32.AND P0, PT, R3.reuse, R4.reuse, PT ;  /* 0x000000040300720c */ /* 0x0c0fe40003f06070 */
[----:B------:R-:W-:Y:S01]  /*8dc0*/  VIADDMNMX R3, R3, -R4, 0xb9600000, !PT ;  /* 0xb960000003037446 */ /* 0x000fe20007800904 */
[----:B------:R-:W-:-:S03]  /*8dd0*/  IMAD.MOV.U32 R4, RZ, RZ, 0x1ca00000 ;  /* 0x1ca00000ff047424 */ /* 0x000fc600078e00ff */
[----:B------:R-:W-:Y:S02]  /*8de0*/  VIMNMX R3, PT, PT, R3, 0x46a00000, PT ;  /* 0x46a0000003037848 */ /* 0x000fe40003fe0100 */
[----:B------:R-:W-:-:S04]  /*8df0*/  SEL R4, R4, 0x63400000, !P0 ;  /* 0x6340000004047807 */ /* 0x000fc80004000000 */
[----:B------:R-:W-:Y:S01]  /*8e00*/  IADD3 R3, PT, PT, -R4, R3, RZ ;  /* 0x0000000304037210 */ /* 0x000fe20007ffe1ff */
[----:B------:R-:W-:-:S04]  /*8e10*/  IMAD.MOV.U32 R4, RZ, RZ, RZ ;  /* 0x000000ffff047224 */ /* 0x000fc800078e00ff */
[----:B------:R-:W-:-:S06]  /*8e20*/  VIADD R5, R3, 0x7fe00000 ;  /* 0x7fe0000003057836 */ /* 0x000fcc0000000000 */
[----:B------:R-:W-:-:S10]  /*8e30*/  DMUL R6, R14, R4 ;  /* 0x000000040e067228 */ /* 0x000fd40000000000 */
[----:B------:R-:W-:-:S13]  /*8e40*/  FSETP.GTU.AND P0, PT, |R7|, 1.469367938527859385e-39, PT ;  /* 0x001000000700780b */ /* 0x000fda0003f0c200 */
[----:B------:R-:W-:Y:S05]  /*8e50*/  @P0 BRA `(.L_x_135) ;  /* 0x0000000000940947 */ /* 0x000fea0003800000 */
[----:B------:R-:W-:Y:S01]  /*8e60*/  DFMA R12, R14, -R10, R12 ;  /* 0x8000000a0e0c722b */ /* 0x000fe2000000000c */
[----:B------:R-:W-:-:S09]  /*8e70*/  MOV R10, RZ ;  /* 0x000000ff000a7202 */ /* 0x000fd20000000f00 */
[C---:B------:R-:W-:Y:S02]  /*8e80*/  FSETP.NEU.AND P0, PT, R13.reuse, RZ, PT ;  /* 0x000000ff0d00720b */ /* 0x040fe40003f0d000 */
[----:B------:R-:W-:-:S04]  /*8e90*/  LOP3.LUT R4, R13, 0x80000000, R51, 0x48, !PT ;  /* 0x800000000d047812 */ /* 0x000fc800078e4833 */
[----:B------:R-:W-:-:S07]  /*8ea0*/  LOP3.LUT R11, R4, R5, RZ, 0xfc, !PT ;  /* 0x00000005040b7212 */ /* 0x000fce00078efcff */
[----:B------:R-:W-:Y:S05]  /*8eb0*/  @!P0 BRA `(.L_x_135) ;  /* 0x00000000007c8947 */ /* 0x000fea0003800000 */
[----:B------:R-:W-:Y:S01]  /*8ec0*/  IMAD.MOV R9, RZ, RZ, -R3 ;  /* 0x000000ffff097224 */ /* 0x000fe200078e0a03 */
[----:B------:R-:W-:Y:S01]  /*8ed0*/  IADD3 R3, PT, PT, -R3, -0x43300000, RZ ;  /* 0xbcd0000003037810 */ /* 0x000fe20007ffe1ff */
[----:B------:R-:W-:-:S06]  /*8ee0*/  IMAD.MOV.U32 R8, RZ, RZ, RZ ;  /* 0x000000ffff087224 */ /* 0x000fcc00078e00ff */
[----:B------:R-:W-:Y:S02]  /*8ef0*/  DFMA R8, R6, -R8, R14 ;  /* 0x800000080608722b */ /* 0x000fe4000000000e */
[----:B------:R-:W-:-:S08]  /*8f00*/  DMUL.RP R14, R14, R10 ;  /* 0x0000000a0e0e7228 */ /* 0x000fd00000008000 */
[----:B------:R-:W-:Y:S02]  /*8f10*/  FSETP.NEU.AND P0, PT, |R9|, R3, PT ;  /* 0x000000030900720b */ /* 0x000fe40003f0d200 */
[----:B------:R-:W-:Y:S02]  /*8f20*/  LOP3.LUT R3, R15, R4, RZ, 0x3c, !PT ;  /* 0x000000040f037212 */ /* 0x000fe400078e3cff */
[----:B------:R-:W-:Y:S02]  /*8f30*/  FSEL R6, R14, R6, !P0 ;  /* 0x000000060e067208 */ /* 0x000fe40004000000 */
[----:B------:R-:W-:Y:S01]  /*8f40*/  FSEL R7, R3, R7, !P0 ;  /* 0x0000000703077208 */ /* 0x000fe20004000000 */
[----:B------:R-:W-:Y:S06]  /*8f50*/  BRA `(.L_x_135) ;  /* 0x0000000000547947 */ /* 0x000fec0003800000 */
.L_x_134:
[----:B------:R-:W-:-:S14]  /*8f60*/  DSETP.NAN.AND P0, PT, R8, R8, PT ;  /* 0x000000080800722a */ /* 0x000fdc0003f08000 */
[----:B------:R-:W-:Y:S05]  /*8f70*/  @P0 BRA `(.L_x_136) ;  /* 0x0000000000440947 */ /* 0x000fea0003800000 */
[----:B------:R-:W-:-:S14]  /*8f80*/  DSETP.NAN.AND P0, PT, R50, R50, PT ;  /* 0x000000323200722a */ /* 0x000fdc0003f08000 */
[----:B------:R-:W-:Y:S05]  /*8f90*/  @P0 BRA `(.L_x_137) ;  /* 0x0000000000300947 */ /* 0x000fea0003800000 */
[----:B------:R-:W-:Y:S01]  /*8fa0*/  ISETP.NE.AND P0, PT, R5, R4, PT ;  /* 0x000000040500720c */ /* 0x000fe20003f05270 */
[----:B------:R-:W-:Y:S01]  /*8fb0*/  IMAD.MOV.U32 R7, RZ, RZ, -0x80000 ;  /* 0xfff80000ff077424 */ /* 0x000fe200078e00ff */
[----:B------:R-:W-:-:S11]  /*8fc0*/  MOV R6, 0x0 ;  /* 0x0000000000067802 */ /* 0x000fd60000000f00 */
[----:B------:R-:W-:Y:S05]  /*8fd0*/  @!P0 BRA `(.L_x_135) ;  /* 0x0000000000348947 */ /* 0x000fea0003800000 */
[----:B------:R-:W-:Y:S02]  /*8fe0*/  ISETP.NE.AND P0, PT, R5, 0x7ff00000, PT ;  /* 0x7ff000000500780c */ /* 0x000fe40003f05270 */
[----:B------:R-:W-:Y:S02]  /*8ff0*/  LOP3.LUT R7, R9, 0x80000000, R51, 0x48, !PT ;  /* 0x8000000009077812 */ /* 0x000fe400078e4833 */
[----:B------:R-:W-:-:S13]  /*9000*/  ISETP.EQ.OR P0, PT, R4, RZ, !P0 ;  /* 0x000000ff0400720c */ /* 0x000fda0004702670 */
[----:B------:R-:W-:Y:S01]  /*9010*/  @P0 LOP3.LUT R3, R7, 0x7ff00000, RZ, 0xfc, !PT ;  /* 0x7ff0000007030812 */ /* 0x000fe200078efcff */
[----:B------:R-:W-:Y:S01]  /*9020*/  @!P0 IMAD.MOV.U32 R6, RZ, RZ, RZ ;  /* 0x000000ffff068224 */ /* 0x000fe200078e00ff */
[----:B------:R-:W-:-:S03]  /*9030*/  @P0 MOV R6, RZ ;  /* 0x000000ff00060202 */ /* 0x000fc60000000f00 */
[----:B------:R-:W-:Y:S01]  /*9040*/  @P0 IMAD.MOV.U32 R7, RZ, RZ, R3 ;  /* 0x000000ffff070224 */ /* 0x000fe200078e0003 */
[----:B------:R-:W-:Y:S06]  /*9050*/  BRA `(.L_x_135) ;  /* 0x0000000000147947 */ /* 0x000fec0003800000 */
.L_x_137:
[----:B------:R-:W-:Y:S01]  /*9060*/  LOP3.LUT R7, R51, 0x80000, RZ, 0xfc, !PT ;  /* 0x0008000033077812 */ /* 0x000fe200078efcff */
[----:B------:R-:W-:Y:S01]  /*9070*/  IMAD.MOV.U32 R6, RZ, RZ, R50 ;  /* 0x000000ffff067224 */ /* 0x000fe200078e0032 */
[----:B------:R-:W-:Y:S06]  /*9080*/  BRA `(.L_x_135) ;  /* 0x0000000000087947 */ /* 0x000fec0003800000 */
.L_x_136:
[----:B------:R-:W-:Y:S02]  /*9090*/  LOP3.LUT R7, R9, 0x80000, RZ, 0xfc, !PT ;  /* 0x0008000009077812 */ /* 0x000fe400078efcff */
[----:B------:R-:W-:-:S07]  /*90a0*/  MOV R6, R8 ;  /* 0x0000000800067202 */ /* 0x000fce0000000f00 */
.L_x_135:
[----:B------:R-:W-:Y:S05]  /*90b0*/  BSYNC.RECONVERGENT B0 ;  /* 0x0000000000007941 */ /* 0x000fea0003800200 */
.L_x_133:
[----:B------:R-:W-:Y:S01]  /*90c0*/  MOV R4, R0 ;  /* 0x0000000000047202 */ /* 0x000fe20000000f00 */
[----:B------:R-:W-:Y:S02]  /*90d0*/  IMAD.MOV.U32 R5, RZ, RZ, 0x0 ;  /* 0x00000000ff057424 */ /* 0x000fe400078e00ff */
[----:B------:R-:W-:Y:S02]  /*90e0*/  IMAD.MOV.U32 R66, RZ, RZ, R6 ;  /* 0x000000ffff427224 */ /* 0x000fe400078e0006 */
[----:B------:R-:W-:Y:S01]  /*90f0*/  IMAD.MOV.U32 R67, RZ, RZ, R7 ;  /* 0x000000ffff437224 */ /* 0x000fe200078e0007 */
[----:B------:R-:W-:Y:S06]  /*9100*/  RET.REL.NODEC R4 `(_Z16geneticAlgorithmP17curandStateXORWOW) ;  /* 0xffffff6c04bc7950 */ /* 0x000fec0003c3ffff */
.L_x_138:
[----:B------:R-:W-:-:S00]  /*9110*/  BRA `(.L_x_138) ;  /* 0xfffffffc00fc7947 */ /* 0x000fc0000383ffff */
[----:B------:R-:W-:-:S00]  /*9120*/  NOP ;  /* 0x0000000000007918 */ /* 0x000fc00000000000 */
        /* <DEDUP_REMOVED lines=13> */
.L_x_148:


//--------------------- .text._Z17setupRandomStreamjP17curandStateXORWOW --------------------------
	.section	.text._Z17setupRandomStreamjP17curandStateXORWOW,"ax",@progbits
	.align	128
        .global         _Z17setupRandomStreamjP17curandStateXORWOW
        .type           _Z17setupRandomStreamjP17curandStateXORWOW,@function
        .size           _Z17setupRandomStreamjP17curandStateXORWOW,(.L_x_150 - _Z17setupRandomStreamjP17curandStateXORWOW)
        .other          _Z17setupRandomStreamjP17curandStateXORWOW,@"STO_CUDA_ENTRY STV_DEFAULT"
_Z17setupRandomStreamjP17curandStateXORWOW:
.text._Z17setupRandomStreamjP17curandStateXORWOW:
[----:B------:R-:W-:Y:S01]  /*0000*/  LDC R1, c[0x0][0x37c] ;  /* 0x0000df00ff017b82 */ /* 0x000fe20000000800 */
[----:B------:R-:W0:Y:S07]  /*0010*/  S2R R13, SR_CTAID.X ;  /* 0x00000000000d7919 */ /* 0x000e2e0000002500 */
[----:B------:R-:W1:Y:S01]  /*0020*/  LDC R0, c[0x0][0x380] ;  /* 0x0000e000ff007b82 */ /* 0x000e620000000800 */
[----:B------:R-:W0:Y:S01]  /*0030*/  LDCU UR6, c[0x0][0x360] ;  /* 0x00006c00ff0677ac */ /* 0x000e220008000800 */
[----:B------:R-:W-:Y:S01]  /*0040*/  IMAD.MOV.U32 R5, RZ, RZ, -0x75bd8fc ;  /* 0xf8a42704ff057424 */ /* 0x000fe200078e00ff */
[----:B------:R-:W0:Y:S01]  /*0050*/  S2R R2, SR_TID.X ;  /* 0x0000000000027919 */ /* 0x000e220000002100 */
[----:B------:R-:W-:Y:S01]  /*0060*/  IMAD.MOV.U32 R8, RZ, RZ, -0x23270784 ;  /* 0xdcd8f87cff087424 */ /* 0x000fe200078e00ff */
[----:B------:R-:W2:Y:S01]  /*0070*/  LDCU.64 UR4, c[0x0][0x358] ;  /* 0x00006b00ff0477ac */ /* 0x000ea20008000a00 */
[----:B------:R-:W-:Y:S02]  /*0080*/  BSSY.RECONVERGENT B0, `(.L_x_139) ;  /* 0x00000df000007945 */ /* 0x000fe40003800200 */
[----:B------:R-:W3:Y:S01]  /*0090*/  LDC.64 R6, c[0x0][0x388] ;  /* 0x0000e200ff067b82 */ /* 0x000ee20000000a00 */
[----:B-1----:R-:W-:-:S05]  /*00a0*/  LOP3.LUT R0, R0, 0xaad26b49, RZ, 0x3c, !PT ;  /* 0xaad26b4900007812 */ /* 0x002fca00078e3cff */
[----:B------:R-:W-:-:S04]  /*00b0*/  IMAD R0, R0, 0x4182bed5, RZ ;  /* 0x4182bed500007824 */ /* 0x000fc800078e02ff */
[C---:B------:R-:W-:Y:S01]  /*00c0*/  VIADD R3, R0.reuse, 0x75bcd15 ;  /* 0x075bcd1500037836 */ /* 0x040fe20000000000 */
[C---:B------:R-:W-:Y:S01]  /*00d0*/  LOP3.LUT R4, R0.reuse, 0x159a55e5, RZ, 0x3c, !PT ;  /* 0x159a55e500047812 */ /* 0x040fe200078e3cff */
[----:B0-----:R-:W-:Y:S02]  /*00e0*/  IMAD R13, R13, UR6, R2 ;  /* 0x000000060d0d7c24 */ /* 0x001fe4000f8e0202 */
[----:B------:R-:W-:Y:S02]  /*00f0*/  VIADD R2, R0, 0xd9f6dc18 ;  /* 0xd9f6dc1800027836 */ /* 0x000fe40000000000 */
[C---:B---3--:R-:W-:Y:S01]  /*0100*/  IMAD.WIDE R6, R13.reuse, 0x30, R6 ;  /* 0x000000300d067825 */ /* 0x048fe200078e0206 */
[----:B------:R-:W-:-:S03]  /*0110*/  ISETP.NE.AND P0, PT, R13, RZ, PT ;  /* 0x000000ff0d00720c */ /* 0x000fc60003f05270 */
[----:B------:R-:W-:Y:S01]  /*0120*/  VIADD R9, R0, 0x583f19 ;  /* 0x00583f1900097836 */ /* 0x000fe20000000000 */
[----:B--2---:R0:W-:Y:S04]  /*0130*/  STG.E.64 desc[UR4][R6.64], R2 ;  /* 0x0000000206007986 */ /* 0x0041e8000c101b04 */
[----:B------:R0:W-:Y:S04]  /*0140*/  STG.E.64 desc[UR4][R6.64+0x8], R4 ;  /* 0x0000080406007986 */ /* 0x0001e8000c101b04 */
[----:B------:R0:W-:Y:S01]  /*0150*/  STG.E.64 desc[UR4][R6.64+0x10], R8 ;  /* 0x0000100806007986 */ /* 0x0001e2000c101b04 */
[----:B------:R-:W-:Y:S05]  /*0160*/  @!P0 BRA `(.L_x_140) ;  /* 0x0000000c00408947 */ /* 0x000fea0003800000 */
[----:B------:R-:W-:Y:S01]  /*0170*/  SHF.R.S32.HI R0, RZ, 0x1f, R13 ;  /* 0x0000001fff007819 */ /* 0x000fe2000001140d */
[----:B------:R-:W-:-:S07]  /*0180*/  IMAD.MOV.U32 R12, RZ, RZ, RZ ;  /* 0x000000ffff0c7224 */ /* 0x000fce00078e00ff */
.L_x_146:
[----:B0-----:R-:W-:Y:S01]  /*0190*/  LOP3.LUT R2, R13, 0x3, RZ, 0xc0, !PT ;  /* 0x000000030d027812 */ /* 0x001fe200078ec0ff */
[----:B------:R-:W-:Y:S03]  /*01a0*/  BSSY.RECONVERGENT B1, `(.L_x_141) ;  /* 0x00000c6000017945 */ /* 0x000fe60003800200 */
[----:B------:R-:W-:-:S04]  /*01b0*/  ISETP.NE.U32.AND P0, PT, R2, RZ, PT ;  /* 0x000000ff0200720c */ /* 0x000fc80003f05070 */
[----:B------:R-:W-:-:S13]  /*01c0*/  ISETP.NE.AND.EX P0, PT, RZ, RZ, PT, P0 ;  /* 0x000000ffff00720c */ /* 0x000fda0003f05300 */
[----:B------:R-:W-:Y:S05]  /*01d0*/  @!P0 BRA `(.L_x_142) ;  /* 0x0000000c00088947 */ /* 0x000fea0003800000 */
[----:B------:R-:W0:Y:S01]  /*01e0*/  LDC.64 R8, c[0x4][0x8] ;  /* 0x01000200ff087b82 */ /* 0x000e220000000a00 */
[----:B------:R-:W-:Y:S02]  /*01f0*/  IMAD.MOV.U32 R14, RZ, RZ, RZ ;  /* 0x000000ffff0e7224 */ /* 0x000fe400078e00ff */
[----:B0-----:R-:W-:-:S07]  /*0200*/  IMAD.WIDE.U32 R8, R12, 0xc80, R8 ;  /* 0x00000c800c087825 */ /* 0x001fce00078e0008 */
.L_x_145:
[----:B0-----:R-:W-:Y:S01]  /*0210*/  IMAD.MOV.U32 R15, RZ, RZ, RZ ;  /* 0x000000ffff0f7224 */ /* 0x001fe200078e00ff */
[----:B------:R-:W-:Y:S01]  /*0220*/  CS2R R2, SRZ ;  /* 0x0000000000027805 */ /* 0x000fe2000001ff00 */
[----:B------:R-:W-:Y:S01]  /*0230*/  IMAD.MOV.U32 R17, RZ, RZ, RZ ;  /* 0x000000ffff117224 */ /* 0x000fe200078e00ff */
[----:B------:R-:W-:-:S07]  /*0240*/  CS2R R4, SRZ ;  /* 0x0000000000047805 */ /* 0x000fce000001ff00 */
.L_x_144:
[----:B------:R-:W-:-:S05]  /*0250*/  IMAD.WIDE.U32 R10, R17, 0x4, R6 ;  /* 0x00000004110a7825 */ /* 0x000fca00078e0006 */
[----:B------:R0:W5:Y:S01]  /*0260*/  LDG.E R16, desc[UR4][R10.64+0x4] ;  /* 0x000004040a107981 */ /* 0x000162000c1e1900 */
[----:B------:R-:W-:-:S07]  /*0270*/  IMAD.MOV.U32 R19, RZ, RZ, RZ ;  /* 0x000000ffff137224 */ /* 0x000fce00078e00ff */
.L_x_143:
[----:B-----5:R-:W-:Y:S01]  /*0280*/  SHF.R.U32.HI R24, RZ, R19, R16 ;  /* 0x00000013ff187219 */ /* 0x020fe20000011610 */
[----:B0-----:R-:W-:-:S03]  /*0290*/  IMAD.SHL.U32 R10, R17, 0x20, RZ ;  /* 0x00000020110a7824 */ /* 0x001fc600078e00ff */
[----:B------:R-:W-:Y:S01]  /*02a0*/  LOP3.LUT R11, R24, 0x1, RZ, 0xc0, !PT ;  /* 0x00000001180b7812 */ /* 0x000fe200078ec0ff */
[----:B------:R-:W-:-:S03]  /*02b0*/  IMAD.IADD R10, R10, 0x1, R19 ;  /* 0x000000010a0a7824 */ /* 0x000fc600078e0213 */
[----:B------:R-:W-:Y:S01]  /*02c0*/  ISETP.NE.U32.AND P0, PT, R11, 0x1, PT ;  /* 0x000000010b00780c */ /* 0x000fe20003f05070 */
[----:B------:R-:W-:-:S03]  /*02d0*/  IMAD R11, R10, 0x5, RZ ;  /* 0x000000050a0b7824 */ /* 0x000fc600078e02ff */
[----:B------:R-:W-:Y:S01]  /*02e0*/  R2P PR, R24, 0x7e ;  /* 0x0000007e18007804 */ /* 0x000fe20000000000 */
[----:B------:R-:W-:-:S08]  /*02f0*/  IMAD.WIDE.U32 R10, R11, 0x4, R8 ;  /* 0x000000040b0a7825 */ /* 0x000fd000078e0008 */
[----:B------:R-:W2:Y:S04]  /*0300*/  @!P0 LDG.E R18, desc[UR4][R10.64] ;  /* 0x000000040a128981 */ /* 0x000ea8000c1e1900 */
[----:B------:R-:W3:Y:S04]  /*0310*/  @!P0 LDG.E R20, desc[UR4][R10.64+0x10] ;  /* 0x000010040a148981 */ /* 0x000ee8000c1e1900 */
[----:B------:R-:W4:Y:S04]  /*0320*/  @P1 LDG.E R22, desc[UR4][R10.64+0x14] ;  /* 0x000014040a161981 */ /* 0x000f28000c1e1900 */
[----:B------:R-:W4:Y:S04]  /*0330*/  @P2 LDG.E R26, desc[UR4][R10.64+0x28] ;  /* 0x000028040a1a2981 */ /* 0x000f28000c1e1900 */
[----:B------:R-:W4:Y:S04]  /*0340*/  @!P0 LDG.E R21, desc[UR4][R10.64+0x4] ;  /* 0x000004040a158981 */ /* 0x000f28000c1e1900 */
[----:B------:R-:W4:Y:S04]  /*0350*/  @!P0 LDG.E R23, desc[UR4][R10.64+0xc] ;  /* 0x00000c040a178981 */ /* 0x000f28000c1e1900 */
[----:B------:R-:W4:Y:S04]  /*0360*/  @P1 LDG.E R25, desc[UR4][R10.64+0x18] ;  /* 0x000018040a191981 */ /* 0x000f28000c1e1900 */
[----:B------:R-:W4:Y:S04]  /*0370*/  @P3 LDG.E R28, desc[UR4][R10.64+0x3c] ;  /* 0x00003c040a1c3981 */ /* 0x000f28000c1e1900 */
[----:B------:R-:W4:Y:S01]  /*0380*/  @P6 LDG.E R27, desc[UR4][R10.64+0x7c] ;  /* 0x00007c040a1b6981 */ /* 0x000f22000c1e1900 */
[----:B--2---:R-:W-:-:S03]  /*0390*/  @!P0 LOP3.LUT R15, R15, R18, RZ, 0x3c, !PT ;  /* 0x000000120f0f8212 */ /* 0x004fc600078e3cff */
[----:B------:R-:W2:Y:S01]  /*03a0*/  @!P0 LDG.E R18, desc[UR4][R10.64+0x8] ;  /* 0x000008040a128981 */ /* 0x000ea2000c1e1900 */
[----:B---3--:R-:W-:-:S03]  /*03b0*/  @!P0 LOP3.LUT R3, R3, R20, RZ, 0x3c, !PT ;  /* 0x0000001403038212 */ /* 0x008fc600078e3cff */
[----:B------:R-:W3:Y:S01]  /*03c0*/  @P1 LDG.E R20, desc[UR4][R10.64+0x24] ;  /* 0x000024040a141981 */ /* 0x000ee2000c1e1900 */
[----:B----4-:R-:W-:-:S03]  /*03d0*/  @P1 LOP3.LUT R15, R15, R22, RZ, 0x3c, !PT ;  /* 0x000000160f0f1212 */ /* 0x010fc600078e3cff */
[----:B------:R-:W4:Y:S01]  /*03e0*/  @P2 LDG.E R22, desc[UR4][R10.64+0x38] ;  /* 0x000038040a162981 */ /* 0x000f22000c1e1900 */
[----:B------:R-:W-:-:S03]  /*03f0*/  @P2 LOP3.LUT R15, R15, R26, RZ, 0x3c, !PT ;  /* 0x0000001a0f0f2212 */ /* 0x000fc600078e3cff */
[----:B------:R-:W4:Y:S01]  /*0400*/  @P4 LDG.E R26, desc[UR4][R10.64+0x50] ;  /* 0x000050040a1a4981 */ /* 0x000f22000c1e1900 */
[----:B------:R-:W-:-:S03]  /*0410*/  @!P0 LOP3.LUT R4, R4, R21, RZ, 0x3c, !PT ;  /* 0x0000001504048212 */ /* 0x000fc600078e3cff */
[----:B------:R-:W4:Y:S01]  /*0420*/  @P1 LDG.E R21, desc[UR4][R10.64+0x20] ;  /* 0x000020040a151981 */ /* 0x000f22000c1e1900 */
[----:B------:R-:W-:-:S03]  /*0430*/  @!P0 LOP3.LUT R2, R2, R23, RZ, 0x3c, !PT ;  /* 0x0000001702028212 */ /* 0x000fc600078e3cff */
[----:B------:R-:W4:Y:S01]  /*0440*/  @P2 LDG.E R23, desc[UR4][R10.64+0x2c] ;  /* 0x00002c040a172981 */ /* 0x000f22000c1e1900 */
[----:B------:R-:W-:-:S03]  /*0450*/  @P1 LOP3.LUT R4, R4, R25, RZ, 0x3c, !PT ;  /* 0x0000001904041212 */ /* 0x000fc600078e3cff */
[----:B------:R-:W4:Y:S01]  /*0460*/  @P2 LDG.E R25, desc[UR4][R10.64+0x34] ;  /* 0x000034040a192981 */ /* 0x000f22000c1e1900 */
[----:B--2---:R-:W-:-:S03]  /*0470*/  @!P0 LOP3.LUT R5, R5, R18, RZ, 0x3c, !PT ;  /* 0x0000001205058212 */ /* 0x004fc600078e3cff */
[----:B------:R-:W2:Y:S01]  /*0480*/  @P1 LDG.E R18, desc[UR4][R10.64+0x1c] ;  /* 0x00001c040a121981 */ /* 0x000ea2000c1e1900 */
[----:B---3--:R-:W-:-:S03]  /*0490*/  @P1 LOP3.LUT R3, R3, R20, RZ, 0x3c, !PT ;  /* 0x0000001403031212 */ /* 0x008fc600078e3cff */
[----:B------:R-:W3:Y:S01]  /*04a0*/  @P2 LDG.E R20, desc[UR4][R10.64+0x30] ;  /* 0x000030040a142981 */ /* 0x000ee2000c1e1900 */
[----:B----4-:R-:W-:-:S03]  /*04b0*/  @P2 LOP3.LUT R3, R3, R22, RZ, 0x3c, !PT ;  /* 0x0000001603032212 */ /* 0x010fc600078e3cff */
[----:B------:R-:W4:Y:S01]  /*04c0*/  @P3 LDG.E R22, desc[UR4][R10.64+0x4c] ;  /* 0x00004c040a163981 */ /* 0x000f22000c1e1900 */
[----:B------:R-:W-:-:S04]  /*04d0*/  @P3 LOP3.LUT R15, R15, R28, RZ, 0x3c, !PT ;  /* 0x0000001c0f0f3212 */ /* 0x000fc800078e3cff */
[----:B------:R-:W-:Y:S02]  /*04e0*/  @P4 LOP3.LUT R15, R15, R26, RZ, 0x3c, !PT ;  /* 0x0000001a0f0f4212 */ /* 0x000fe400078e3cff */
[----:B------:R-:W-:Y:S01]  /*04f0*/  @P1 LOP3.LUT R2, R2, R21, RZ, 0x3c, !PT ;  /* 0x0000001502021212 */ /* 0x000fe200078e3cff */
[----:B------:R-:W4:Y:S04]  /*0500*/  @P5 LDG.E R26, desc[UR4][R10.64+0x64] ;  /* 0x000064040a1a5981 */ /* 0x000f28000c1e1900 */
[----:B------:R-:W4:Y:S01]  /*0510*/  @P3 LDG.E R21, desc[UR4][R10.64+0x40] ;  /* 0x000040040a153981 */ /* 0x000f22000c1e1900 */
[----:B------:R-:W-:Y:S02]  /*0520*/  @P2 LOP3.LUT R4, R4, R23, RZ, 0x3c, !PT ;  /* 0x0000001704042212 */ /* 0x000fe400078e3cff */
[----:B------:R-:W-:Y:S01]  /*0530*/  @P2 LOP3.LUT R2, R2, R25, RZ, 0x3c, !PT ;  /* 0x0000001902022212 */ /* 0x000fe200078e3cff */
[----:B------:R-:W4:Y:S04]  /*0540*/  @P3 LDG.E R23, desc[UR4][R10.64+0x48] ;  /* 0x000048040a173981 */ /* 0x000f28000c1e1900 */
[----:B------:R-:W4:Y:S01]  /*0550*/  @P4 LDG.E R25, desc[UR4][R10.64+0x54] ;  /* 0x000054040a194981 */ /* 0x000f22000c1e1900 */
[----:B--2---:R-:W-:-:S03]  /*0560*/  @P1 LOP3.LUT R5, R5, R18, RZ, 0x3c, !PT ;  /* 0x0000001205051212 */ /* 0x004fc600078e3cff */
[----:B------:R-:W2:Y:S01]  /*0570*/  @P3 LDG.E R18, desc[UR4][R10.64+0x44] ;  /* 0x000044040a123981 */ /* 0x000ea2000c1e1900 */
[----:B---3--:R-:W-:-:S03]  /*0580*/  @P2 LOP3.LUT R5, R5, R20, RZ, 0x3c, !PT ;  /* 0x0000001405052212 */ /* 0x008fc600078e3cff */
[----:B------:R-:W3:Y:S01]  /*0590*/  @P4 LDG.E R20, desc[UR4][R10.64+0x58] ;  /* 0x000058040a144981 */ /* 0x000ee2000c1e1900 */
[----:B----4-:R-:W-:-:S03]  /*05a0*/  @P3 LOP3.LUT R3, R3, R22, RZ, 0x3c, !PT ;  /* 0x0000001603033212 */ /* 0x010fc600078e3cff */
[----:B------:R-:W4:Y:S01]  /*05b0*/  @P4 LDG.E R22, desc[UR4][R10.64+0x60] ;  /* 0x000060040a164981 */ /* 0x000f22000c1e1900 */
[----:B------:R-:W-:Y:S02]  /*05c0*/  LOP3.LUT P0, RZ, R24, 0x80, RZ, 0xc0, !PT ;  /* 0x0000008018ff7812 */ /* 0x000fe4000780c0ff */
[----:B------:R-:W-:Y:S02]  /*05d0*/  @P5 LOP3.LUT R15, R15, R26, RZ, 0x3c, !PT ;  /* 0x0000001a0f0f5212 */ /* 0x000fe400078e3cff */
[----:B------:R-:W4:Y:S01]  /*05e0*/  @P6 LDG.E R26, desc[UR4][R10.64+0x78] ;  /* 0x000078040a1a6981 */ /* 0x000f22000c1e1900 */
[----:B------:R-:W-:-:S03]  /*05f0*/  @P3 LOP3.LUT R4, R4, R21, RZ, 0x3c, !PT ;  /* 0x0000001504043212 */ /* 0x000fc600078e3cff */
[----:B------:R-:W4:Y:S01]  /*0600*/  @P4 LDG.E R21, desc[UR4][R10.64+0x5c] ;  /* 0x00005c040a154981 */ /* 0x000f22000c1e1900 */
[----:B------:R-:W-:-:S03]  /*0610*/  @P3 LOP3.LUT R2, R2, R23, RZ, 0x3c, !PT ;  /* 0x0000001702023212 */ /* 0x000fc600078e3cff */
[----:B------:R-:W4:Y:S01]  /*0620*/  @P5 LDG.E R23, desc[UR4][R10.64+0x68] ;  /* 0x000068040a175981 */ /* 0x000f22000c1e1900 */
[----:B------:R-:W-:-:S03]  /*0630*/  @P4 LOP3.LUT R4, R4, R25, RZ, 0x3c, !PT ;  /* 0x0000001904044212 */ /* 0x000fc600078e3cff */
[----:B------:R-:W4:Y:S01]  /*0640*/  @P5 LDG.E R25, desc[UR4][R10.64+0x70] ;  /* 0x000070040a195981 */ /* 0x000f22000c1e1900 */
[----:B--2---:R-:W-:-:S03]  /*0650*/  @P3 LOP3.LUT R5, R5, R18, RZ, 0x3c, !PT ;  /* 0x0000001205053212 */ /* 0x004fc600078e3cff */
[----:B------:R-:W2:Y:S01]  /*0660*/  @P5 LDG.E R18, desc[UR4][R10.64+0x6c] ;  /* 0x00006c040a125981 */ /* 0x000ea2000c1e1900 */
[----:B---3--:R-:W-:-:S03]  /*0670*/  @P4 LOP3.LUT R5, R5, R20, RZ, 0x3c, !PT ;  /* 0x0000001405054212 */ /* 0x008fc600078e3cff */
[----:B------:R-:W3:Y:S01]  /*0680*/  @P5 LDG.E R20, desc[UR4][R10.64+0x74] ;  /* 0x000074040a145981 */ /* 0x000ee2000c1e1900 */
[----:B----4-:R-:W-:-:S03]  /*0690*/  @P4 LOP3.LUT R3, R3, R22, RZ, 0x3c, !PT ;  /* 0x0000001603034212 */ /* 0x010fc600078e3cff */
[----:B------:R-:W4:Y:S01]  /*06a0*/  @P0 LDG.E R22, desc[UR4][R10.64+0x8c] ;  /* 0x00008c040a160981 */ /* 0x000f22000c1e1900 */
[----:B------:R-:W-:-:S03]  /*06b0*/  @P6 LOP3.LUT R15, R15, R26, RZ, 0x3c, !PT ;  /* 0x0000001a0f0f6212 */ /* 0x000fc600078e3cff */
        /* <DEDUP_REMOVED lines=13> */
[----:B------:R-:W-:Y:S02]  /*0790*/  @P6 LOP3.LUT R4, R4, R27, RZ, 0x3c, !PT ;  /* 0x0000001b04046212 */ /* 0x000fe400078e3cff */
[----:B------:R-:W-:Y:S02]  /*07a0*/  @P6 LOP3.LUT R2, R2, R21, RZ, 0x3c, !PT ;  /* 0x0000001502026212 */ /* 0x000fe400078e3cff */
[----:B------:R-:W-:Y:S02]  /*07b0*/  @P0 LOP3.LUT R4, R4, R23, RZ, 0x3c, !PT ;  /* 0x0000001704040212 */ /* 0x000fe400078e3cff */
[----:B------:R-:W-:Y:S02]  /*07c0*/  @P0 LOP3.LUT R2, R2, R25, RZ, 0x3c, !PT ;  /* 0x0000001902020212 */ /* 0x000fe400078e3cff */
[----:B--2---:R-:W-:Y:S02]  /*07d0*/  @P6 LOP3.LUT R5, R5, R18, RZ, 0x3c, !PT ;  /* 0x0000001205056212 */ /* 0x004fe400078e3cff */
[----:B---3--:R-:W-:-:S02]  /*07e0*/  @P6 LOP3.LUT R3, R3, R20, RZ, 0x3c, !PT ;  /* 0x0000001403036212 */ /* 0x008fc400078e3cff */
[----:B----4-:R-:W-:Y:S02]  /*07f0*/  @P0 LOP3.LUT R5, R5, R22, RZ, 0x3c, !PT ;  /* 0x0000001605050212 */ /* 0x010fe400078e3cff */
[----:B------:R-:W-:Y:S02]  /*0800*/  @P0 LOP3.LUT R3, R3, R26, RZ, 0x3c, !PT ;  /* 0x0000001a03030212 */ /* 0x000fe400078e3cff */
[----:B------:R-:W-:-:S13]  /*0810*/  R2P PR, R24.B1, 0x7f ;  /* 0x0000007f18007804 */ /* 0x000fda0000001000 */
[----:B------:R-:W2:Y:S04]  /*0820*/  @P0 LDG.E R18, desc[UR4][R10.64+0xa0] ;  /* 0x0000a0040a120981 */ /* 0x000ea8000c1e1900 */
[----:B------:R-:W3:Y:S04]  /*0830*/  @P1 LDG.E R22, desc[UR4][R10.64+0xb4] ;  /* 0x0000b4040a161981 */ /* 0x000ee8000c1e1900 */
[----:B------:R-:W4:Y:S04]  /*0840*/  @P2 LDG.E R26, desc[UR4][R10.64+0xc8] ;  /* 0x0000c8040a1a2981 */ /* 0x000f28000c1e1900 */
[----:B------:R-:W4:Y:S04]  /*0850*/  @P3 LDG.E R28, desc[UR4][R10.64+0xdc] ;  /* 0x0000dc040a1c3981 */ /* 0x000f28000c1e1900 */
[----:B------:R-:W4:Y:S04]  /*0860*/  @P0 LDG.E R23, desc[UR4][R10.64+0xa4] ;  /* 0x0000a4040a170981 */ /* 0x000f28000c1e1900 */
[----:B------:R-:W4:Y:S04]  /*0870*/  @P0 LDG.E R20, desc[UR4][R10.64+0xa8] ;  /* 0x0000a8040a140981 */ /* 0x000f28000c1e1900 */
[----:B------:R-:W4:Y:S04]  /*0880*/  @P4 LDG.E R25, desc[UR4][R10.64+0xf0] ;  /* 0x0000f0040a194981 */ /* 0x000f28000c1e1900 */
        /* <DEDUP_REMOVED lines=21> */
[----:B------:R-:W-:Y:S02]  /*09e0*/  LOP3.LUT P0, RZ, R24, 0x8000, RZ, 0xc0, !PT ;  /* 0x0000800018ff7812 */ /* 0x000fe4000780c0ff */
[----:B----4-:R-:W-:Y:S01]  /*09f0*/  @P5 LOP3.LUT R15, R15, R26, RZ, 0x3c, !PT ;  /* 0x0000001a0f0f5212 */ /* 0x010fe200078e3cff */
[----:B------:R-:W4:Y:S04]  /*0a00*/  @P3 LDG.E R24, desc[UR4][R10.64+0xe4] ;  /* 0x0000e4040a183981 */ /* 0x000f28000c1e1900 */
[----:B------:R-:W2:Y:S01]  /*0a10*/  @P6 LDG.E R26, desc[UR4][R10.64+0x118] ;  /* 0x000118040a1a6981 */ /* 0x000ea2000c1e1900 */
        /* <DEDUP_REMOVED lines=8> */
[----:B---3--:R-:W-:-:S03]  /*0aa0*/  @P2 LOP3.LUT R3, R3, R22, RZ, 0x3c, !PT ;  /* 0x0000001603032212 */ /* 0x008fc600078e3cff */
[----:B------:R-:W3:Y:S01]  /*0ab0*/  @P4 LDG.E R22, desc[UR4][R10.64+0x100] ;  /* 0x000100040a164981 */ /* 0x000ee2000c1e1900 */
[----:B--2---:R-:W-:-:S03]  /*0ac0*/  @P6 LOP3.LUT R15, R15, R26, RZ, 0x3c, !PT ;  /* 0x0000001a0f0f6212 */ /* 0x004fc600078e3cff */
[----:B------:R-:W2:Y:S01]  /*0ad0*/  @P0 LDG.E R26, desc[UR4][R10.64+0x12c] ;  /* 0x00012c040a1a0981 */ /* 0x000ea2000c1e1900 */
[----:B----4-:R-:W-:-:S03]  /*0ae0*/  @P2 LOP3.LUT R2, R2, R23, RZ, 0x3c, !PT ;  /* 0x0000001702022212 */ /* 0x010fc600078e3cff */
[----:B------:R-:W4:Y:S01]  /*0af0*/  @P4 LDG.E R23, desc[UR4][R10.64+0xfc] ;  /* 0x0000fc040a174981 */ /* 0x000f22000c1e1900 */
[----:B------:R-:W-:-:S03]  /*0b00*/  @P2 LOP3.LUT R5, R5, R20, RZ, 0x3c, !PT ;  /* 0x0000001405052212 */ /* 0x000fc600078e3cff */
[----:B------:R-:W4:Y:S01]  /*0b10*/  @P4 LDG.E R20, desc[UR4][R10.64+0xf8] ;  /* 0x0000f8040a144981 */ /* 0x000f22000c1e1900 */
[----:B------:R-:W-:Y:S02]  /*0b20*/  @P3 LOP3.LUT R2, R2, R27, RZ, 0x3c, !PT ;  /* 0x0000001b02023212 */ /* 0x000fe400078e3cff */
[----:B------:R-:W-:Y:S01]  /*0b30*/  @P3 LOP3.LUT R4, R4, R25, RZ, 0x3c, !PT ;  /* 0x0000001904043212 */ /* 0x000fe200078e3cff */
[----:B------:R-:W4:Y:S01]  /*0b40*/  @P5 LDG.E R27, desc[UR4][R10.64+0x110] ;  /* 0x000110040a1b5981 */ /* 0x000f22000c1e1900 */
[----:B------:R-:W-:-:S03]  /*0b50*/  @P3 LOP3.LUT R5, R5, R24, RZ, 0x3c, !PT ;  /* 0x0000001805053212 */ /* 0x000fc600078e3cff */
[----:B------:R-:W4:Y:S04]  /*0b60*/  @P5 LDG.E R25, desc[UR4][R10.64+0x108] ;  /* 0x000108040a195981 */ /* 0x000f28000c1e1900 */
        /* <DEDUP_REMOVED lines=19> */
[----:B------:R-:W-:-:S05]  /*0ca0*/  VIADD R19, R19, 0x10 ;  /* 0x0000001013137836 */ /* 0x000fca0000000000 */
[----:B------:R-:W-:Y:S02]  /*0cb0*/  ISETP.NE.AND P1, PT, R19, 0x20, PT ;  /* 0x000000201300780c */ /* 0x000fe40003f25270 */
[----:B------:R-:W-:Y:S02]  /*0cc0*/  @P5 LOP3.LUT R3, R3, R18, RZ, 0x3c, !PT ;  /* 0x0000001203035212 */ /* 0x000fe400078e3cff */
[----:B------:R-:W-:Y:S02]  /*0cd0*/  @P6 LOP3.LUT R4, R4, R21, RZ, 0x3c, !PT ;  /* 0x0000001504046212 */ /* 0x000fe400078e3cff */
[----:B---3--:R-:W-:-:S04]  /*0ce0*/  @P6 LOP3.LUT R3, R3, R22, RZ, 0x3c, !PT ;  /* 0x0000001603036212 */ /* 0x008fc800078e3cff */
[----:B--2---:R-:W-:Y:S02]  /*0cf0*/  @P0 LOP3.LUT R3, R3, R26, RZ, 0x3c, !PT ;  /* 0x0000001a03030212 */ /* 0x004fe400078e3cff */
[----:B----4-:R-:W-:Y:S02]  /*0d00*/  @P6 LOP3.LUT R2, R2, R23, RZ, 0x3c, !PT ;  /* 0x0000001702026212 */ /* 0x010fe400078e3cff */
[----:B------:R-:W-:Y:S02]  /*0d10*/  @P6 LOP3.LUT R5, R5, R20, RZ, 0x3c, !PT ;  /* 0x0000001405056212 */ /* 0x000fe400078e3cff */
[----:B------:R-:W-:Y:S02]  /*0d20*/  @P0 LOP3.LUT R2, R2, R27, RZ, 0x3c, !PT ;  /* 0x0000001b02020212 */ /* 0x000fe400078e3cff */
[----:B------:R-:W-:Y:S02]  /*0d30*/  @P0 LOP3.LUT R4, R4, R25, RZ, 0x3c, !PT ;  /* 0x0000001904040212 */ /* 0x000fe400078e3cff */
[----:B------:R-:W-:Y:S01]  /*0d40*/  @P0 LOP3.LUT R5, R5, R24, RZ, 0x3c, !PT ;  /* 0x0000001805050212 */ /* 0x000fe200078e3cff */
[----:B------:R-:W-:Y:S06]  /*0d50*/  @P1 BRA `(.L_x_143) ;  /* 0xfffffff400481947 */ /* 0x000fec000383ffff */
[----:B------:R-:W-:-:S05]  /*0d60*/  VIADD R17, R17, 0x1 ;  /* 0x0000000111117836 */ /* 0x000fca0000000000 */
[----:B------:R-:W-:-:S13]  /*0d70*/  ISETP.NE.AND P0, PT, R17, 0x5, PT ;  /* 0x000000051100780c */ /* 0x000fda0003f05270 */
[----:B------:R-:W-:Y:S05]  /*0d80*/  @P0 BRA `(.L_x_144) ;  /* 0xfffffff400300947 */ /* 0x000fea000383ffff */
[----:B------:R0:W-:Y:S01]  /*0d90*/  STG.E.64 desc[UR4][R6.64+0x8], R4 ;  /* 0x0000080406007986 */ /* 0x0001e2000c101b04 */
[----:B------:R-:W-:Y:S01]  /*0da0*/  VIADD R14, R14, 0x1 ;  /* 0x000000010e0e7836 */ /* 0x000fe20000000000 */
[----:B------:R-:W-:Y:S02]  /*0db0*/  LOP3.LUT R11, R13, 0x3, RZ, 0xc0, !PT ;  /* 0x000000030d0b7812 */ /* 0x000fe400078ec0ff */
[----:B------:R0:W-:Y:S02]  /*0dc0*/  STG.E.64 desc[UR4][R6.64+0x10], R2 ;  /* 0x0000100206007986 */ /* 0x0001e4000c101b04 */
[----:B------:R-:W-:Y:S02]  /*0dd0*/  ISETP.GE.U32.AND P0, PT, R14, R11, PT ;  /* 0x0000000b0e00720c */ /* 0x000fe40003f06070 */
[----:B------:R0:W-:Y:S11]  /*0de0*/  STG.E desc[UR4][R6.64+0x4], R15 ;  /* 0x0000040f06007986 */ /* 0x0001f6000c101904 */
[----:B------:R-:W-:Y:S05]  /*0df0*/  @!P0 BRA `(.L_x_145) ;  /* 0xfffffff400048947 */ /* 0x000fea000383ffff */
.L_x_142:
[----:B------:R-:W-:Y:S05]  /*0e00*/  BSYNC.RECONVERGENT B1 ;  /* 0x0000000000017941 */ /* 0x000fea0003800200 */
.L_x_141:
[C---:B------:R-:W-:Y:S01]  /*0e10*/  ISETP.GT.U32.AND P0, PT, R13.reuse, 0x3, PT ;  /* 0x000000030d00780c */ /* 0x040fe20003f04070 */
[----:B------:R-:W-:Y:S01]  /*0e20*/  VIADD R12, R12, 0x1 ;  /* 0x000000010c0c7836 */ /* 0x000fe20000000000 */
[--C-:B------:R-:W-:Y:S02]  /*0e30*/  SHF.R.U64 R13, R13, 0x2, R0.reuse ;  /* 0x000000020d0d7819 */ /* 0x100fe40000001200 */
[----:B------:R-:W-:Y:S02]  /*0e40*/  ISETP.GT.U32.AND.EX P0, PT, R0, RZ, PT, P0 ;  /* 0x000000ff0000720c */ /* 0x000fe40003f04100 */
[----:B------:R-:W-:-:S11]  /*0e50*/  SHF.R.U32.HI R0, RZ, 0x2, R0 ;  /* 0x00000002ff007819 */ /* 0x000fd60000011600 */
[----:B------:R-:W-:Y:S05]  /*0e60*/  @P0 BRA `(.L_x_146) ;  /* 0xfffffff000c80947 */ /* 0x000fea000383ffff */
.L_x_140:
[----:B------:R-:W-:Y:S05]  /*0e70*/  BSYNC.RECONVERGENT B0 ;  /* 0x0000000000007941 */ /* 0x000fea0003800200 */
.L_x_139:
[----:B------:R-:W-:Y:S04]  /*0e80*/  STG.E.64 desc[UR4][R6.64+0x18], RZ ;  /* 0x000018ff06007986 */ /* 0x000fe8000c101b04 */
[----:B------:R-:W-:Y:S04]  /*0e90*/  STG.E desc[UR4][R6.64+0x20], RZ ;  /* 0x000020ff06007986 */ /* 0x000fe8000c101904 */
[----:B------:R-:W-:Y:S01]  /*0ea0*/  STG.E.64 desc[UR4][R6.64+0x28], RZ ;  /* 0x000028ff06007986 */ /* 0x000fe2000c101b04 */
[----:B------:R-:W-:Y:S05]  /*0eb0*/  EXIT ;  /* 0x000000000000794d */ /* 0x000fea0003800000 */
.L_x_147:
        /* <DEDUP_REMOVED lines=12> */
.L_x_150:


//--------------------- .nv.global.init           --------------------------
	.section	.nv.global.init,"aw",@progbits
	.align	4
.nv.global.init:
	.type		mrg32k3aM1SubSeq,@object
	.size		mrg32k3aM1SubSeq,(mrg32k3aM2SubSeq - mrg32k3aM1SubSeq)
mrg32k3aM1SubSeq:
        /*0000*/ 	.byte	0x0b, 0xcc, 0xee, 0x04, 0x73, 0x29, 0x8b, 0x6f, 0xf6, 0x53, 0x03, 0xf6, 0x23, 0xf6, 0xea, 0xda
        /* <DEDUP_REMOVED lines=125> */
	.type		mrg32k3aM2SubSeq,@object
	.size		mrg32k3aM2SubSeq,(mrg32k3aM1 - mrg32k3aM2SubSeq)
mrg32k3aM2SubSeq:
        /* <DEDUP_REMOVED lines=126> */
	.type		mrg32k3aM1,@object
	.size		mrg32k3aM1,(mrg32k3aM1Seq - mrg32k3aM1)
mrg32k3aM1:
        /* <DEDUP_REMOVED lines=144> */
	.type		mrg32k3aM1Seq,@object
	.size		mrg32k3aM1Seq,(mrg32k3aM2 - mrg32k3aM1Seq)
mrg32k3aM1Seq:
        /* <DEDUP_REMOVED lines=144> */
	.type		mrg32k3aM2,@object
	.size		mrg32k3aM2,(mrg32k3aM2Seq - mrg32k3aM2)
mrg32k3aM2:
        /* <DEDUP_REMOVED lines=144> */
	.type		mrg32k3aM2Seq,@object
	.size		mrg32k3aM2Seq,(precalc_xorwow_matrix - mrg32k3aM2Seq)
mrg32k3aM2Seq:
        /* <DEDUP_REMOVED lines=144> */
	.type		precalc_xorwow_matrix,@object
	.size		precalc_xorwow_matrix,(precalc_xorwow_offset_matrix - precalc_xorwow_matrix)
precalc_xorwow_matrix:
        /* <DEDUP_REMOVED lines=6400> */
	.type		precalc_xorwow_offset_matrix,@object
	.size		precalc_xorwow_offset_matrix,($str$2 - precalc_xorwow_offset_matrix)
precalc_xorwow_offset_matrix:
        /* <DEDUP_REMOVED lines=6400> */
	.type		$str$2,@object
	.size		$str$2,($str$5 - $str$2)
$str$2:
        /*353c0*/ 	.byte	0x0a, 0x00
	.type		$str$5,@object
	.size		$str$5,($str$1 - $str$5)
$str$5:
        /*353c2*/ 	.byte	0x25, 0x6c, 0x66, 0x20, 0x00
	.type		$str$1,@object
	.size		$str$1,($str$6 - $str$1)
$str$1:
        /*353c7*/ 	.byte	0x25, 0x2e, 0x30, 0x32, 0x6c, 0x66, 0x20, 0x2c, 0x00
	.type		$str$6,@object
	.size		$str$6,($str$3 - $str$6)
$str$6:
        /*353d0*/ 	.byte	0x0a, 0x46, 0x69, 0x74, 0x6e, 0x65, 0x73, 0x73, 0x3a, 0x25, 0x65, 0x0a, 0x00
	.type		$str$3,@object
	.size		$str$3,($str - $str$3)
$str$3:
        /*353dd*/ 	.byte	0x49, 0x6e, 0x76, 0x61, 0x6c, 0x69, 0x64, 0x20, 0x6d, 0x75, 0x6c, 0x74, 0x69, 0x70, 0x6c, 0x69
        /*353ed*/ 	.byte	0x65, 0x72, 0x3a, 0x20, 0x25, 0x6c, 0x66, 0x00
	.type		$str,@object
	.size		$str,($str$4 - $str)
$str:
        /*353f5*/ 	.byte	0x46, 0x69, 0x74, 0x6e, 0x65, 0x73, 0x73, 0x3a, 0x20, 0x25, 0x6c, 0x66, 0x20, 0x7c, 0x20, 0x43
        /*35405*/ 	.byte	0x68, 0x72, 0x6f, 0x6d, 0x6f, 0x73, 0x6f, 0x6d, 0x65, 0x3a, 0x20, 0x00
	.type		$str$4,@object
	.size		$str$4,(.L_13 - $str$4)
$str$4:
        /*35411*/ 	.byte	0x45, 0x70, 0x6f, 0x63, 0x68, 0x73, 0x20, 0x68, 0x61, 0x76, 0x65, 0x20, 0x62, 0x65, 0x65, 0x6e
        /*35421*/ 	.byte	0x20, 0x63, 0x6f, 0x6d, 0x70, 0x6c, 0x65, 0x74, 0x65, 0x64, 0x2e, 0x20, 0x48, 0x65, 0x72, 0x65
        /*35431*/ 	.byte	0x27, 0x73, 0x20, 0x74, 0x68, 0x65, 0x20, 0x62, 0x6c, 0x6f, 0x63, 0x6b, 0x27, 0x73, 0x20, 0x62
        /*35441*/ 	.byte	0x65, 0x73, 0x74, 0x20, 0x6f, 0x75, 0x74, 0x70, 0x75, 0x74, 0x3a, 0x00
.L_13:


//--------------------- .nv.shared._Z16geneticAlgorithmP17curandStateXORWOW --------------------------
	.section	.nv.shared._Z16geneticAlgorithmP17curandStateXORWOW,"aw",@nobits
	.sectionflags	@""
	.align	8
.nv.shared._Z16geneticAlgorithmP17curandStateXORWOW:
	.zero		13024


//--------------------- .nv.shared.reserved.0     --------------------------
	.section	.nv.shared.reserved.0,"aw",@nobits
	.weak		__nv_reservedSMEM_offset_0_alias
	.size		__nv_reservedSMEM_offset_0_alias, 0, 64
	.other		__nv_reservedSMEM_offset_0_alias,@"STO_CUDA_RESERVED_SHARED STV_DEFAULT"
__nv_reservedSMEM_offset_0_alias:
	.zero		0
	.zero		64


//--------------------- .nv.constant0._Z16geneticAlgorithmP17curandStateXORWOW --------------------------
	.section	.nv.constant0._Z16geneticAlgorithmP17curandStateXORWOW,"a",@progbits
	.sectionflags	@""
	.align	4
.nv.constant0._Z16geneticAlgorithmP17curandStateXORWOW:
	.zero		904


//--------------------- .nv.constant0._Z17setupRandomStreamjP17curandStateXORWOW --------------------------
	.section	.nv.constant0._Z17setupRandomStreamjP17curandStateXORWOW,"a",@progbits
	.sectionflags	@""
	.align	4
.nv.constant0._Z17setupRandomStreamjP17curandStateXORWOW:
	.zero		912


//--------------------- SYMBOLS --------------------------

	.type		.nv.reservedSmem.offset0,@object
	.size		.nv.reservedSmem.offset0,0x4
	.type		.nv.reservedSmem.cap,@object
	.size		.nv.reservedSmem.cap,0x4
	.type		vprintf,@function
